//
// Generated by NVIDIA NVVM Compiler
//
// Compiler Build ID: CL-36424714
// Cuda compilation tools, release 13.0, V13.0.88
// Based on NVVM 20.0.0
//

.version 9.0
.target sm_100
.address_size 64

	// .globl	_Z20gpu_shared_mergesortPiS_m
// _ZZ20gpu_shared_mergesortPiS_mE6localA has been demoted
// _ZZ20gpu_shared_mergesortPiS_mE6localB has been demoted

.visible .entry _Z20gpu_shared_mergesortPiS_m(
	.param .u64 .ptr .align 1 _Z20gpu_shared_mergesortPiS_m_param_0,
	.param .u64 .ptr .align 1 _Z20gpu_shared_mergesortPiS_m_param_1,
	.param .u64 _Z20gpu_shared_mergesortPiS_m_param_2
)
{
	.reg .pred 	%p<86>;
	.reg .b16 	%rs<11>;
	.reg .b32 	%r<248>;
	.reg .b64 	%rd<188>;
	// demoted variable
	.shared .align 4 .b8 _ZZ20gpu_shared_mergesortPiS_mE6localA[16384];
	// demoted variable
	.shared .align 4 .b8 _ZZ20gpu_shared_mergesortPiS_mE6localB[16384];
	ld.param.u64 	%rd89, [_Z20gpu_shared_mergesortPiS_m_param_0];
	ld.param.u64 	%rd90, [_Z20gpu_shared_mergesortPiS_m_param_2];
	mov.u32 	%r68, %nctaid.x;
	cvt.u64.u32 	%rd1, %r68;
	and.b64  	%rd91, %rd90, -4294967296;
	setp.ne.s64 	%p11, %rd91, 0;
	@%p11 bra 	$L__BB0_2;
	cvt.u32.u64 	%r69, %rd1;
	cvt.u32.u64 	%r70, %rd90;
	div.u32 	%r71, %r70, %r69;
	cvt.u64.u32 	%rd149, %r71;
	bra.uni 	$L__BB0_3;
$L__BB0_2:
	div.u64 	%rd149, %rd90, %rd1;
$L__BB0_3:
	mov.u32 	%r72, %ntid.x;
	cvt.u64.u32 	%rd5, %r72;
	and.b64  	%rd92, %rd149, -4294967296;
	setp.ne.s64 	%p12, %rd92, 0;
	@%p12 bra 	$L__BB0_5;
	cvt.u32.u64 	%r73, %rd5;
	cvt.u32.u64 	%r74, %rd149;
	div.u32 	%r75, %r74, %r73;
	cvt.u64.u32 	%rd179, %r75;
	bra.uni 	$L__BB0_6;
$L__BB0_5:
	div.u64 	%rd179, %rd149, %rd5;
$L__BB0_6:
	cvt.u32.u64 	%r76, %rd5;
	mov.u32 	%r1, %tid.x;
	cvt.u64.u32 	%rd93, %r1;
	mul.lo.s64 	%rd9, %rd179, %rd93;
	mov.u32 	%r77, %ctaid.x;
	mad.lo.s32 	%r78, %r77, %r76, %r1;
	cvt.u64.u32 	%rd94, %r78;
	mul.lo.s64 	%rd95, %rd179, %rd94;
	cvt.u32.u64 	%r2, %rd9;
	shl.b32 	%r79, %r2, 2;
	mov.u32 	%r239, _ZZ20gpu_shared_mergesortPiS_mE6localA;
	add.s32 	%r238, %r239, %r79;
	cvta.to.global.u64 	%rd96, %rd89;
	shl.b64 	%rd97, %rd95, 2;
	add.s64 	%rd10, %rd96, %rd97;
	shl.b64 	%rd11, %rd179, 2;
	setp.eq.s64 	%p13, %rd11, 0;
	@%p13 bra 	$L__BB0_9;
	mov.b64 	%rd151, 0;
$L__BB0_8:
	add.s64 	%rd99, %rd10, %rd151;
	ld.global.u8 	%rs1, [%rd99];
	cvt.u32.u64 	%r81, %rd151;
	add.s32 	%r82, %r238, %r81;
	st.shared.u8 	[%r82], %rs1;
	add.s64 	%rd151, %rd151, 1;
	setp.lt.u64 	%p14, %rd151, %rd11;
	@%p14 bra 	$L__BB0_8;
$L__BB0_9:
	setp.ge.u64 	%p15, %rd9, %rd90;
	@%p15 bra 	$L__BB0_89;
	bar.sync 	0;
	setp.ne.s64 	%p16, %rd179, %rd149;
	@%p16 bra 	$L__BB0_35;
	setp.lt.u64 	%p63, %rd149, %rd5;
	@%p63 bra 	$L__BB0_32;
	setp.eq.s64 	%p64, %rd149, 1;
	@%p64 bra 	$L__BB0_32;
	mov.u32 	%r193, _ZZ20gpu_shared_mergesortPiS_mE6localB;
	add.s32 	%r4, %r193, %r79;
	mov.b32 	%r237, 0;
	mov.b64 	%rd152, 1;
	add.s64 	%rd146, %rd149, -1;
	mov.u32 	%r236, %r4;
$L__BB0_14:
	mov.u32 	%r6, %r237;
	setp.eq.s64 	%p65, %rd152, 0;
	shl.b64 	%rd15, %rd152, 1;
	@%p65 bra 	$L__BB0_30;
	mov.b64 	%rd153, 0;
$L__BB0_16:
	cvt.u32.u64 	%r194, %rd153;
	shl.b32 	%r195, %r194, 2;
	add.s32 	%r8, %r238, %r195;
	add.s64 	%rd17, %rd153, %rd152;
	cvt.u32.u64 	%r196, %rd17;
	shl.b32 	%r197, %r196, 2;
	add.s32 	%r9, %r238, %r197;
	add.s32 	%r10, %r236, %r195;
	mov.b64 	%rd154, 0;
	mov.u64 	%rd155, %rd154;
$L__BB0_17:
	cvt.u32.u64 	%r198, %rd155;
	shl.b32 	%r199, %r198, 2;
	add.s32 	%r200, %r8, %r199;
	ld.shared.u32 	%r11, [%r200];
	cvt.u32.u64 	%r201, %rd154;
	shl.b32 	%r202, %r201, 2;
	add.s32 	%r203, %r9, %r202;
	ld.shared.u32 	%r12, [%r203];
	setp.ge.s32 	%p66, %r11, %r12;
	@%p66 bra 	$L__BB0_19;
	add.s32 	%r211, %r201, %r198;
	shl.b32 	%r212, %r211, 2;
	add.s32 	%r213, %r10, %r212;
	st.shared.u32 	[%r213], %r11;
	add.s64 	%rd155, %rd155, 1;
	bra.uni 	$L__BB0_20;
$L__BB0_19:
	add.s32 	%r206, %r201, %r198;
	shl.b32 	%r207, %r206, 2;
	add.s32 	%r208, %r10, %r207;
	st.shared.u32 	[%r208], %r12;
	add.s64 	%rd154, %rd154, 1;
$L__BB0_20:
	max.u64 	%rd139, %rd155, %rd154;
	setp.lt.u64 	%p67, %rd139, %rd152;
	@%p67 bra 	$L__BB0_17;
	setp.le.u64 	%p68, %rd152, %rd155;
	@%p68 bra 	$L__BB0_25;
	cvt.u32.u64 	%r214, %rd155;
	cvt.u32.u64 	%r215, %rd154;
	add.s32 	%r13, %r215, %r214;
	shl.b32 	%r216, %r214, 2;
	add.s32 	%r14, %r8, %r216;
	sub.s64 	%rd140, %rd152, %rd155;
	shl.b64 	%rd24, %rd140, 2;
	setp.eq.s64 	%p69, %rd24, 0;
	@%p69 bra 	$L__BB0_25;
	shl.b32 	%r217, %r13, 2;
	add.s32 	%r15, %r10, %r217;
	mov.b64 	%rd158, 0;
$L__BB0_24:
	cvt.u32.u64 	%r218, %rd158;
	add.s32 	%r219, %r14, %r218;
	ld.shared.u8 	%rs8, [%r219];
	add.s32 	%r220, %r15, %r218;
	st.shared.u8 	[%r220], %rs8;
	add.s64 	%rd158, %rd158, 1;
	setp.lt.u64 	%p70, %rd158, %rd24;
	@%p70 bra 	$L__BB0_24;
$L__BB0_25:
	setp.le.u64 	%p71, %rd152, %rd154;
	@%p71 bra 	$L__BB0_29;
	cvt.u32.u64 	%r221, %rd152;
	cvt.u32.u64 	%r222, %rd154;
	add.s32 	%r223, %r222, %r221;
	shl.b32 	%r224, %r223, 2;
	add.s32 	%r16, %r10, %r224;
	shl.b32 	%r225, %r222, 2;
	add.s32 	%r17, %r9, %r225;
	sub.s64 	%rd142, %rd152, %rd154;
	shl.b64 	%rd27, %rd142, 2;
	setp.eq.s64 	%p72, %rd27, 0;
	@%p72 bra 	$L__BB0_29;
	mov.b64 	%rd159, 0;
$L__BB0_28:
	cvt.u32.u64 	%r226, %rd159;
	add.s32 	%r227, %r17, %r226;
	ld.shared.u8 	%rs9, [%r227];
	add.s32 	%r228, %r16, %r226;
	st.shared.u8 	[%r228], %rs9;
	add.s64 	%rd159, %rd159, 1;
	setp.lt.u64 	%p73, %rd159, %rd27;
	@%p73 bra 	$L__BB0_28;
$L__BB0_29:
	add.s64 	%rd153, %rd17, %rd152;
	not.b64 	%rd144, %rd152;
	add.s64 	%rd145, %rd149, %rd144;
	setp.le.u64 	%p74, %rd153, %rd145;
	@%p74 bra 	$L__BB0_16;
$L__BB0_30:
	mov.u32 	%r230, _ZZ20gpu_shared_mergesortPiS_mE6localA;
	add.s32 	%r231, %r230, %r79;
	setp.eq.s32 	%p75, %r238, %r231;
	selp.b32 	%r238, %r4, %r231, %p75;
	setp.eq.s32 	%p76, %r236, %r231;
	selp.b32 	%r236, %r4, %r231, %p76;
	add.s32 	%r237, %r6, 1;
	setp.le.u64 	%p77, %rd15, %rd146;
	mov.u64 	%rd152, %rd15;
	@%p77 bra 	$L__BB0_14;
	and.b32  	%r232, %r6, 1;
	setp.eq.b32 	%p78, %r232, 1;
	selp.b32 	%r239, %r230, %r193, %p78;
$L__BB0_32:
	add.s32 	%r240, %r239, %r79;
	shl.b64 	%rd31, %rd149, 2;
	setp.eq.s64 	%p79, %rd31, 0;
	@%p79 bra 	$L__BB0_89;
	mov.b64 	%rd160, 0;
$L__BB0_34:
	ld.shared.u8 	%rs10, [%r240];
	add.s64 	%rd148, %rd10, %rd160;
	st.global.u8 	[%rd148], %rs10;
	add.s64 	%rd160, %rd160, 1;
	add.s32 	%r240, %r240, 1;
	setp.lt.u64 	%p80, %rd160, %rd31;
	@%p80 bra 	$L__BB0_34;
	bra.uni 	$L__BB0_89;
$L__BB0_35:
	setp.lt.u64 	%p18, %rd149, %rd5;
	mov.pred 	%p81, 0;
	@%p18 bra 	$L__BB0_56;
	setp.eq.s64 	%p20, %rd179, 1;
	@%p20 bra 	$L__BB0_56;
	mov.u32 	%r85, _ZZ20gpu_shared_mergesortPiS_mE6localB;
	add.s32 	%r241, %r85, %r79;
	mov.b32 	%r242, 0;
	mov.b64 	%rd161, 1;
	add.s64 	%rd110, %rd179, -1;
$L__BB0_38:
	mov.u32 	%r28, %r242;
	setp.eq.s64 	%p21, %rd161, 0;
	shl.b64 	%rd35, %rd161, 1;
	@%p21 bra 	$L__BB0_54;
	mov.b64 	%rd162, 0;
$L__BB0_40:
	cvt.u32.u64 	%r86, %rd162;
	shl.b32 	%r87, %r86, 2;
	add.s32 	%r30, %r238, %r87;
	add.s64 	%rd37, %rd162, %rd161;
	cvt.u32.u64 	%r88, %rd37;
	shl.b32 	%r89, %r88, 2;
	add.s32 	%r31, %r238, %r89;
	add.s32 	%r32, %r241, %r87;
	mov.b64 	%rd163, 0;
	mov.u64 	%rd164, %rd163;
$L__BB0_41:
	cvt.u32.u64 	%r90, %rd164;
	shl.b32 	%r91, %r90, 2;
	add.s32 	%r92, %r30, %r91;
	ld.shared.u32 	%r33, [%r92];
	cvt.u32.u64 	%r93, %rd163;
	shl.b32 	%r94, %r93, 2;
	add.s32 	%r95, %r31, %r94;
	ld.shared.u32 	%r34, [%r95];
	setp.ge.s32 	%p22, %r33, %r34;
	@%p22 bra 	$L__BB0_43;
	cvt.u32.u64 	%r101, %rd164;
	cvt.u32.u64 	%r102, %rd163;
	add.s32 	%r103, %r102, %r101;
	shl.b32 	%r104, %r103, 2;
	add.s32 	%r105, %r32, %r104;
	st.shared.u32 	[%r105], %r33;
	add.s64 	%rd164, %rd164, 1;
	bra.uni 	$L__BB0_44;
$L__BB0_43:
	cvt.u32.u64 	%r96, %rd164;
	cvt.u32.u64 	%r97, %rd163;
	add.s32 	%r98, %r97, %r96;
	shl.b32 	%r99, %r98, 2;
	add.s32 	%r100, %r32, %r99;
	st.shared.u32 	[%r100], %r34;
	add.s64 	%rd163, %rd163, 1;
$L__BB0_44:
	max.u64 	%rd103, %rd164, %rd163;
	setp.lt.u64 	%p23, %rd103, %rd161;
	@%p23 bra 	$L__BB0_41;
	setp.le.u64 	%p24, %rd161, %rd164;
	@%p24 bra 	$L__BB0_49;
	cvt.u32.u64 	%r106, %rd164;
	cvt.u32.u64 	%r107, %rd163;
	add.s32 	%r35, %r107, %r106;
	shl.b32 	%r108, %r106, 2;
	add.s32 	%r36, %r30, %r108;
	sub.s64 	%rd104, %rd161, %rd164;
	shl.b64 	%rd44, %rd104, 2;
	setp.eq.s64 	%p25, %rd44, 0;
	@%p25 bra 	$L__BB0_49;
	shl.b32 	%r109, %r35, 2;
	add.s32 	%r37, %r32, %r109;
	mov.b64 	%rd167, 0;
$L__BB0_48:
	cvt.u32.u64 	%r110, %rd167;
	add.s32 	%r111, %r36, %r110;
	ld.shared.u8 	%rs2, [%r111];
	add.s32 	%r112, %r37, %r110;
	st.shared.u8 	[%r112], %rs2;
	add.s64 	%rd167, %rd167, 1;
	setp.lt.u64 	%p26, %rd167, %rd44;
	@%p26 bra 	$L__BB0_48;
$L__BB0_49:
	setp.le.u64 	%p27, %rd161, %rd163;
	@%p27 bra 	$L__BB0_53;
	cvt.u32.u64 	%r113, %rd161;
	cvt.u32.u64 	%r114, %rd163;
	add.s32 	%r115, %r114, %r113;
	shl.b32 	%r116, %r115, 2;
	add.s32 	%r38, %r32, %r116;
	shl.b32 	%r117, %r114, 2;
	add.s32 	%r39, %r31, %r117;
	sub.s64 	%rd106, %rd161, %rd163;
	shl.b64 	%rd47, %rd106, 2;
	setp.eq.s64 	%p28, %rd47, 0;
	@%p28 bra 	$L__BB0_53;
	mov.b64 	%rd168, 0;
$L__BB0_52:
	cvt.u32.u64 	%r118, %rd168;
	add.s32 	%r119, %r39, %r118;
	ld.shared.u8 	%rs3, [%r119];
	add.s32 	%r120, %r38, %r118;
	st.shared.u8 	[%r120], %rs3;
	add.s64 	%rd168, %rd168, 1;
	setp.lt.u64 	%p29, %rd168, %rd47;
	@%p29 bra 	$L__BB0_52;
$L__BB0_53:
	add.s64 	%rd162, %rd37, %rd161;
	not.b64 	%rd108, %rd161;
	add.s64 	%rd109, %rd179, %rd108;
	setp.le.u64 	%p30, %rd162, %rd109;
	@%p30 bra 	$L__BB0_40;
$L__BB0_54:
	mov.u32 	%r122, _ZZ20gpu_shared_mergesortPiS_mE6localA;
	add.s32 	%r123, %r122, %r79;
	setp.eq.s32 	%p31, %r238, %r123;
	mov.u32 	%r124, _ZZ20gpu_shared_mergesortPiS_mE6localB;
	add.s32 	%r125, %r124, %r79;
	selp.b32 	%r238, %r125, %r123, %p31;
	setp.eq.s32 	%p32, %r241, %r123;
	selp.b32 	%r241, %r125, %r123, %p32;
	add.s32 	%r242, %r28, 1;
	setp.le.u64 	%p33, %rd35, %rd110;
	mov.u64 	%rd161, %rd35;
	@%p33 bra 	$L__BB0_38;
	and.b32  	%r126, %r28, 1;
	setp.eq.b32 	%p34, %r126, 1;
	not.pred 	%p81, %p34;
$L__BB0_56:
	mov.u32 	%r127, _ZZ20gpu_shared_mergesortPiS_mE6localA;
	mov.u32 	%r128, _ZZ20gpu_shared_mergesortPiS_mE6localB;
	selp.b32 	%r247, %r128, %r127, %p81;
	bar.sync 	0;
	shl.b64 	%rd169, %rd179, 1;
	setp.ge.u64 	%p35, %rd169, %rd149;
	@%p35 bra 	$L__BB0_74;
	selp.b32 	%r245, %r127, %r128, %p81;
	mov.b32 	%r244, 2;
$L__BB0_58:
	mov.u64 	%rd53, %rd179;
	mov.u64 	%rd179, %rd169;
	add.s32 	%r132, %r244, -1;
	and.b32  	%r133, %r132, %r1;
	setp.ne.s32 	%p36, %r133, 0;
	@%p36 bra 	$L__BB0_73;
	add.s32 	%r48, %r247, %r79;
	shl.b64 	%rd112, %rd53, 32;
	cvt.s64.s32 	%rd54, %rd53;
	cvt.u32.u64 	%r135, %rd9;
	cvt.u32.u64 	%r136, %rd53;
	add.s32 	%r137, %r136, %r135;
	shl.b32 	%r138, %r137, 2;
	add.s32 	%r49, %r247, %r138;
	add.s32 	%r50, %r245, %r79;
	setp.eq.s64 	%p38, %rd112, 0;
	mov.pred 	%p82, 0;
	mov.b64 	%rd172, 0;
	mov.u64 	%rd171, %rd172;
	mov.pred 	%p83, %p82;
	@%p38 bra 	$L__BB0_65;
	mov.b64 	%rd171, 0;
	mov.u64 	%rd172, %rd171;
$L__BB0_61:
	cvt.u32.u64 	%r139, %rd172;
	shl.b32 	%r140, %r139, 2;
	add.s32 	%r141, %r48, %r140;
	ld.shared.u32 	%r51, [%r141];
	cvt.u32.u64 	%r142, %rd171;
	shl.b32 	%r143, %r142, 2;
	add.s32 	%r144, %r49, %r143;
	ld.shared.u32 	%r52, [%r144];
	setp.ge.s32 	%p39, %r51, %r52;
	@%p39 bra 	$L__BB0_63;
	add.s32 	%r152, %r142, %r139;
	shl.b32 	%r153, %r152, 2;
	add.s32 	%r154, %r50, %r153;
	st.shared.u32 	[%r154], %r51;
	add.s64 	%rd172, %rd172, 1;
	bra.uni 	$L__BB0_64;
$L__BB0_63:
	add.s32 	%r147, %r142, %r139;
	shl.b32 	%r148, %r147, 2;
	add.s32 	%r149, %r50, %r148;
	st.shared.u32 	[%r149], %r52;
	add.s64 	%rd171, %rd171, 1;
$L__BB0_64:
	setp.lt.u64 	%p82, %rd172, %rd54;
	setp.lt.u64 	%p83, %rd171, %rd54;
	and.pred  	%p41, %p82, %p83;
	@%p41 bra 	$L__BB0_61;
$L__BB0_65:
	not.pred 	%p42, %p82;
	@%p42 bra 	$L__BB0_69;
	cvt.u32.u64 	%r155, %rd172;
	cvt.u32.u64 	%r156, %rd171;
	add.s32 	%r53, %r156, %r155;
	shl.b32 	%r157, %r155, 2;
	add.s32 	%r54, %r48, %r157;
	sub.s64 	%rd114, %rd54, %rd172;
	shl.b64 	%rd63, %rd114, 2;
	setp.eq.s64 	%p43, %rd63, 0;
	@%p43 bra 	$L__BB0_69;
	shl.b32 	%r158, %r53, 2;
	add.s32 	%r55, %r50, %r158;
	mov.b64 	%rd177, 0;
$L__BB0_68:
	cvt.u32.u64 	%r159, %rd177;
	add.s32 	%r160, %r54, %r159;
	ld.shared.u8 	%rs4, [%r160];
	add.s32 	%r161, %r55, %r159;
	st.shared.u8 	[%r161], %rs4;
	add.s64 	%rd177, %rd177, 1;
	setp.lt.u64 	%p44, %rd177, %rd63;
	@%p44 bra 	$L__BB0_68;
$L__BB0_69:
	not.pred 	%p45, %p83;
	@%p45 bra 	$L__BB0_73;
	cvt.u32.u64 	%r163, %rd171;
	add.s32 	%r164, %r163, %r136;
	shl.b32 	%r165, %r164, 2;
	add.s32 	%r56, %r50, %r165;
	shl.b32 	%r166, %r163, 2;
	add.s32 	%r57, %r49, %r166;
	sub.s64 	%rd116, %rd54, %rd171;
	shl.b64 	%rd66, %rd116, 2;
	setp.eq.s64 	%p46, %rd66, 0;
	@%p46 bra 	$L__BB0_73;
	mov.b64 	%rd178, 0;
$L__BB0_72:
	cvt.u32.u64 	%r167, %rd178;
	add.s32 	%r168, %r57, %r167;
	ld.shared.u8 	%rs5, [%r168];
	add.s32 	%r169, %r56, %r167;
	st.shared.u8 	[%r169], %rs5;
	add.s64 	%rd178, %rd178, 1;
	setp.lt.u64 	%p47, %rd178, %rd66;
	@%p47 bra 	$L__BB0_72;
$L__BB0_73:
	shl.b32 	%r244, %r244, 1;
	setp.eq.s32 	%p48, %r247, %r127;
	mov.u32 	%r171, _ZZ20gpu_shared_mergesortPiS_mE6localB;
	selp.b32 	%r247, %r171, %r127, %p48;
	setp.eq.s32 	%p49, %r245, %r127;
	selp.b32 	%r245, %r171, %r127, %p49;
	bar.sync 	0;
	shl.b64 	%rd169, %rd179, 1;
	setp.lt.u64 	%p50, %rd169, %rd149;
	@%p50 bra 	$L__BB0_58;
$L__BB0_74:
	setp.ne.s32 	%p51, %r1, 0;
	@%p51 bra 	$L__BB0_89;
	add.s32 	%r62, %r247, %r79;
	shl.b64 	%rd119, %rd179, 32;
	cvt.s64.s32 	%rd71, %rd179;
	cvt.u32.u64 	%r173, %rd179;
	shl.b32 	%r174, %r173, 2;
	add.s32 	%r63, %r247, %r174;
	setp.eq.s64 	%p53, %rd119, 0;
	mov.pred 	%p84, 0;
	mov.b64 	%rd181, 0;
	mov.u64 	%rd180, %rd181;
	mov.pred 	%p85, %p84;
	@%p53 bra 	$L__BB0_81;
	mov.b64 	%rd180, 0;
	mov.u64 	%rd181, %rd180;
$L__BB0_77:
	cvt.u32.u64 	%r175, %rd181;
	shl.b32 	%r176, %r175, 2;
	add.s32 	%r177, %r62, %r176;
	ld.shared.u32 	%r64, [%r177];
	cvt.u32.u64 	%r178, %rd180;
	shl.b32 	%r179, %r178, 2;
	add.s32 	%r180, %r63, %r179;
	ld.shared.u32 	%r65, [%r180];
	setp.ge.s32 	%p54, %r64, %r65;
	@%p54 bra 	$L__BB0_79;
	add.s64 	%rd124, %rd180, %rd181;
	shl.b64 	%rd125, %rd124, 2;
	add.s64 	%rd126, %rd10, %rd125;
	st.global.u32 	[%rd126], %r64;
	add.s64 	%rd181, %rd181, 1;
	bra.uni 	$L__BB0_80;
$L__BB0_79:
	add.s64 	%rd121, %rd180, %rd181;
	shl.b64 	%rd122, %rd121, 2;
	add.s64 	%rd123, %rd10, %rd122;
	st.global.u32 	[%rd123], %r65;
	add.s64 	%rd180, %rd180, 1;
$L__BB0_80:
	setp.lt.u64 	%p84, %rd181, %rd71;
	setp.lt.u64 	%p85, %rd180, %rd71;
	and.pred  	%p56, %p84, %p85;
	@%p56 bra 	$L__BB0_77;
$L__BB0_81:
	not.pred 	%p57, %p84;
	@%p57 bra 	$L__BB0_85;
	add.s64 	%rd80, %rd180, %rd181;
	cvt.u32.u64 	%r181, %rd181;
	shl.b32 	%r182, %r181, 2;
	add.s32 	%r66, %r62, %r182;
	sub.s64 	%rd127, %rd71, %rd181;
	shl.b64 	%rd81, %rd127, 2;
	setp.eq.s64 	%p58, %rd81, 0;
	@%p58 bra 	$L__BB0_85;
	shl.b64 	%rd129, %rd80, 2;
	add.s64 	%rd82, %rd10, %rd129;
	mov.b64 	%rd186, 0;
$L__BB0_84:
	cvt.u32.u64 	%r183, %rd186;
	add.s32 	%r184, %r66, %r183;
	ld.shared.u8 	%rs6, [%r184];
	add.s64 	%rd130, %rd82, %rd186;
	st.global.u8 	[%rd130], %rs6;
	add.s64 	%rd186, %rd186, 1;
	setp.lt.u64 	%p59, %rd186, %rd81;
	@%p59 bra 	$L__BB0_84;
$L__BB0_85:
	not.pred 	%p60, %p85;
	@%p60 bra 	$L__BB0_89;
	add.s64 	%rd131, %rd180, %rd71;
	shl.b64 	%rd132, %rd131, 2;
	add.s64 	%rd85, %rd10, %rd132;
	cvt.u32.u64 	%r185, %rd180;
	shl.b32 	%r186, %r185, 2;
	add.s32 	%r67, %r63, %r186;
	sub.s64 	%rd133, %rd71, %rd180;
	shl.b64 	%rd86, %rd133, 2;
	setp.eq.s64 	%p61, %rd86, 0;
	@%p61 bra 	$L__BB0_89;
	mov.b64 	%rd187, 0;
$L__BB0_88:
	cvt.u32.u64 	%r187, %rd187;
	add.s32 	%r188, %r67, %r187;
	ld.shared.u8 	%rs7, [%r188];
	add.s64 	%rd135, %rd85, %rd187;
	st.global.u8 	[%rd135], %rs7;
	add.s64 	%rd187, %rd187, 1;
	setp.lt.u64 	%p62, %rd187, %rd86;
	@%p62 bra 	$L__BB0_88;
$L__BB0_89:
	ret;

}
	// .globl	_Z13gpu_mergesortPiS_mm
.visible .entry _Z13gpu_mergesortPiS_mm(
	.param .u64 .ptr .align 1 _Z13gpu_mergesortPiS_mm_param_0,
	.param .u64 .ptr .align 1 _Z13gpu_mergesortPiS_mm_param_1,
	.param .u64 _Z13gpu_mergesortPiS_mm_param_2,
	.param .u64 _Z13gpu_mergesortPiS_mm_param_3
)
{
	.reg .pred 	%p<19>;
	.reg .b16 	%rs<3>;
	.reg .b32 	%r<7>;
	.reg .b64 	%rd<67>;

	ld.param.u64 	%rd25, [_Z13gpu_mergesortPiS_mm_param_0];
	ld.param.u64 	%rd26, [_Z13gpu_mergesortPiS_mm_param_1];
	ld.param.u64 	%rd28, [_Z13gpu_mergesortPiS_mm_param_2];
	ld.param.u64 	%rd27, [_Z13gpu_mergesortPiS_mm_param_3];
	mov.u32 	%r3, %ctaid.x;
	mov.u32 	%r4, %ntid.x;
	mov.u32 	%r5, %tid.x;
	mad.lo.s32 	%r6, %r3, %r4, %r5;
	cvt.u64.u32 	%rd29, %r6;
	mul.lo.s64 	%rd1, %rd27, %rd29;
	setp.ge.u64 	%p5, %rd1, %rd28;
	@%p5 bra 	$L__BB1_15;
	cvta.to.global.u64 	%rd31, %rd26;
	cvta.to.global.u64 	%rd32, %rd25;
	shr.u64 	%rd2, %rd27, 1;
	shl.b64 	%rd33, %rd1, 2;
	add.s64 	%rd3, %rd32, %rd33;
	shl.b64 	%rd34, %rd2, 2;
	add.s64 	%rd4, %rd3, %rd34;
	add.s64 	%rd5, %rd31, %rd33;
	setp.lt.u64 	%p7, %rd27, 2;
	mov.pred 	%p17, 0;
	mov.b64 	%rd60, 0;
	mov.u64 	%rd59, %rd60;
	mov.pred 	%p18, %p17;
	@%p7 bra 	$L__BB1_7;
	mov.b64 	%rd59, 0;
	mov.u64 	%rd60, %rd59;
$L__BB1_3:
	shl.b64 	%rd36, %rd60, 2;
	add.s64 	%rd37, %rd3, %rd36;
	ld.global.u32 	%r1, [%rd37];
	shl.b64 	%rd38, %rd59, 2;
	add.s64 	%rd39, %rd4, %rd38;
	ld.global.u32 	%r2, [%rd39];
	setp.ge.s32 	%p8, %r1, %r2;
	@%p8 bra 	$L__BB1_5;
	add.s64 	%rd43, %rd59, %rd60;
	shl.b64 	%rd44, %rd43, 2;
	add.s64 	%rd45, %rd5, %rd44;
	st.global.u32 	[%rd45], %r1;
	add.s64 	%rd60, %rd60, 1;
	bra.uni 	$L__BB1_6;
$L__BB1_5:
	add.s64 	%rd40, %rd59, %rd60;
	shl.b64 	%rd41, %rd40, 2;
	add.s64 	%rd42, %rd5, %rd41;
	st.global.u32 	[%rd42], %r2;
	add.s64 	%rd59, %rd59, 1;
$L__BB1_6:
	setp.lt.u64 	%p17, %rd60, %rd2;
	setp.lt.u64 	%p18, %rd59, %rd2;
	and.pred  	%p10, %p17, %p18;
	@%p10 bra 	$L__BB1_3;
$L__BB1_7:
	not.pred 	%p11, %p17;
	@%p11 bra 	$L__BB1_11;
	add.s64 	%rd14, %rd59, %rd60;
	shl.b64 	%rd46, %rd60, 2;
	add.s64 	%rd15, %rd3, %rd46;
	sub.s64 	%rd47, %rd2, %rd60;
	shl.b64 	%rd16, %rd47, 2;
	setp.eq.s64 	%p12, %rd16, 0;
	@%p12 bra 	$L__BB1_11;
	shl.b64 	%rd49, %rd14, 2;
	add.s64 	%rd17, %rd5, %rd49;
	mov.b64 	%rd65, 0;
$L__BB1_10:
	add.s64 	%rd50, %rd15, %rd65;
	ld.global.u8 	%rs1, [%rd50];
	add.s64 	%rd51, %rd17, %rd65;
	st.global.u8 	[%rd51], %rs1;
	add.s64 	%rd65, %rd65, 1;
	setp.lt.u64 	%p13, %rd65, %rd16;
	@%p13 bra 	$L__BB1_10;
$L__BB1_11:
	not.pred 	%p14, %p18;
	@%p14 bra 	$L__BB1_15;
	add.s64 	%rd52, %rd59, %rd2;
	shl.b64 	%rd53, %rd52, 2;
	add.s64 	%rd20, %rd5, %rd53;
	shl.b64 	%rd54, %rd59, 2;
	add.s64 	%rd21, %rd4, %rd54;
	sub.s64 	%rd55, %rd2, %rd59;
	shl.b64 	%rd22, %rd55, 2;
	setp.eq.s64 	%p15, %rd22, 0;
	@%p15 bra 	$L__BB1_15;
	mov.b64 	%rd66, 0;
$L__BB1_14:
	add.s64 	%rd57, %rd21, %rd66;
	ld.global.u8 	%rs2, [%rd57];
	add.s64 	%rd58, %rd20, %rd66;
	st.global.u8 	[%rd58], %rs2;
	add.s64 	%rd66, %rd66, 1;
	setp.lt.u64 	%p16, %rd66, %rd22;
	@%p16 bra 	$L__BB1_14;
$L__BB1_15:
	ret;

}


// ===== COMPILED SASS (sm_100) =====

	.target	sm_100

	.elftype	@"ET_EXEC"


//--------------------- .note.nv.tkinfo           --------------------------
	.section	.note.nv.tkinfo,"",@"SHT_NOTE"
	.sectionflags	@"SHF_NOTE_NV_TKINFO"
	.tkinfo
        /*0018*/ 	.word	0x00000002
        /*0030*/ 	.string	""
        /*0030*/ 	.string	"ptxas"
        /*0030*/ 	.string	"Cuda compilation tools, release 13.0, V13.0.88"
        /*0030*/ 	.string	"Build cuda_13.0.r13.0/compiler.36424714_0"
        /*0030*/ 	.string	"-arch sm_100 -m 64 "



//--------------------- .note.nv.cuinfo           --------------------------
	.section	.note.nv.cuinfo,"",@"SHT_NOTE"
	.sectionflags	@"SHF_NOTE_NV_CUINFO"
        /*0018*/ 	.short	0x0002
        /*001a*/ 	.short	0x0064
        /*001c*/ 	.short	0x0082
	.zero		2


//--------------------- .nv.info                  --------------------------
	.section	.nv.info,"",@"SHT_CUDA_INFO"
	.align	4


	//----- nvinfo : EIATTR_REGCOUNT
	.align		4
        /*0000*/ 	.byte	0x04, 0x2f
        /*0002*/ 	.short	(.L_1 - .L_0)
	.align		4
.L_0:
        /*0004*/ 	.word	index@(_Z20gpu_shared_mergesortPiS_m)
        /*0008*/ 	.word	0x0000001a


	//----- nvinfo : EIATTR_FRAME_SIZE
	.align		4
.L_1:
        /*000c*/ 	.byte	0x04, 0x11
        /*000e*/ 	.short	(.L_3 - .L_2)
	.align		4
.L_2:
        /*0010*/ 	.word	index@($__internal_0_$__cuda_sm20_div_u64)
        /*0014*/ 	.word	0x00000000


	//----- nvinfo : EIATTR_FRAME_SIZE
	.align		4
.L_3:
        /*0018*/ 	.byte	0x04, 0x11
        /*001a*/ 	.short	(.L_5 - .L_4)
	.align		4
.L_4:
        /*001c*/ 	.word	index@(_Z20gpu_shared_mergesortPiS_m)
        /*0020*/ 	.word	0x00000000


	//----- nvinfo : EIATTR_REGCOUNT
	.align		4
.L_5:
        /*0024*/ 	.byte	0x04, 0x2f
        /*0026*/ 	.short	(.L_7 - .L_6)
	.align		4
.L_6:
        /*0028*/ 	.word	index@(_Z13gpu_mergesortPiS_mm)
        /*002c*/ 	.word	0x00000017


	//----- nvinfo : EIATTR_FRAME_SIZE
	.align		4
.L_7:
        /*0030*/ 	.byte	0x04, 0x11
        /*0032*/ 	.short	(.L_9 - .L_8)
	.align		4
.L_8:
        /*0034*/ 	.word	index@(_Z13gpu_mergesortPiS_mm)
        /*0038*/ 	.word	0x00000000


	//----- nvinfo : EIATTR_MIN_STACK_SIZE
	.align		4
.L_9:
        /*003c*/ 	.byte	0x04, 0x12
        /*003e*/ 	.short	(.L_11 - .L_10)
	.align		4
.L_10:
        /*0040*/ 	.word	index@(_Z13gpu_mergesortPiS_mm)
        /*0044*/ 	.word	0x00000000


	//----- nvinfo : EIATTR_MIN_STACK_SIZE
	.align		4
.L_11:
        /*0048*/ 	.byte	0x04, 0x12
        /*004a*/ 	.short	(.L_13 - .L_12)
	.align		4
.L_12:
        /*004c*/ 	.word	index@(_Z20gpu_shared_mergesortPiS_m)
        /*0050*/ 	.word	0x00000000
.L_13:


//--------------------- .nv.compat                --------------------------
	.section	.nv.compat,"",@"SHT_CUDA_COMPAT_INFO"
	.align	4
        /*0000*/ 	.byte	0x02, 0x09, 0x00, 0x00, 0x02, 0x02, 0x01, 0x00, 0x02, 0x05, 0x05, 0x00, 0x03, 0x07, 0x01, 0x01
        /*0010*/ 	.byte	0x02, 0x03, 0x00, 0x00, 0x02, 0x06, 0x01, 0x00, 0x04, 0x0b, 0x08, 0x00, 0x09, 0x00, 0x00, 0x00
        /*0020*/ 	.byte	0x00, 0x00, 0x00, 0x00


//--------------------- .nv.info._Z13gpu_mergesortPiS_mm --------------------------
	.section	.nv.info._Z13gpu_mergesortPiS_mm,"",@"SHT_CUDA_INFO"
	.sectionflags	@""
	.align	4


	//----- nvinfo : EIATTR_CUDA_API_VERSION
	.align		4
        /*0000*/ 	.byte	0x04, 0x37
        /*0002*/ 	.short	(.L_15 - .L_14)
.L_14:
        /*0004*/ 	.word	0x00000082


	//----- nvinfo : EIATTR_KPARAM_INFO
	.align		4
.L_15:
        /*0008*/ 	.byte	0x04, 0x17
        /*000a*/ 	.short	(.L_17 - .L_16)
.L_16:
        /*000c*/ 	.word	0x00000000
        /*0010*/ 	.short	0x0003
        /*0012*/ 	.short	0x0018
        /*0014*/ 	.byte	0x00, 0xf0, 0x21, 0x00


	//----- nvinfo : EIATTR_KPARAM_INFO
	.align		4
.L_17:
        /*0018*/ 	.byte	0x04, 0x17
        /*001a*/ 	.short	(.L_19 - .L_18)
.L_18:
        /*001c*/ 	.word	0x00000000
        /*0020*/ 	.short	0x0002
        /*0022*/ 	.short	0x0010
        /*0024*/ 	.byte	0x00, 0xf0, 0x21, 0x00


	//----- nvinfo : EIATTR_KPARAM_INFO
	.align		4
.L_19:
        /*0028*/ 	.byte	0x04, 0x17
        /*002a*/ 	.short	(.L_21 - .L_20)
.L_20:
        /*002c*/ 	.word	0x00000000
        /*0030*/ 	.short	0x0001
        /*0032*/ 	.short	0x0008
        /*0034*/ 	.byte	0x00, 0xf5, 0x21, 0x00


	//----- nvinfo : EIATTR_KPARAM_INFO
	.align		4
.L_21:
        /*0038*/ 	.byte	0x04, 0x17
        /*003a*/ 	.short	(.L_23 - .L_22)
.L_22:
        /*003c*/ 	.word	0x00000000
        /*0040*/ 	.short	0x0000
        /*0042*/ 	.short	0x0000
        /*0044*/ 	.byte	0x00, 0xf5, 0x21, 0x00


	//----- nvinfo : EIATTR_SPARSE_MMA_MASK
	.align		4
.L_23:
        /*0048*/ 	.byte	0x03, 0x50
        /*004a*/ 	.short	0x0000


	//----- nvinfo : EIATTR_MAXREG_COUNT
	.align		4
        /*004c*/ 	.byte	0x03, 0x1b
        /*004e*/ 	.short	0x00ff


	//----- nvinfo : EIATTR_MERCURY_ISA_VERSION
	.align		4
        /*0050*/ 	.byte	0x03, 0x5f
        /*0052*/ 	.short	0x0101


	//----- nvinfo : EIATTR_VRC_CTA_INIT_COUNT
	.align		4
        /*0054*/ 	.byte	0x02, 0x4a
	.zero		1
	.zero		1


	//----- nvinfo : EIATTR_EXIT_INSTR_OFFSETS
	.align		4
        /*0058*/ 	.byte	0x04, 0x1c
        /*005a*/ 	.short	(.L_25 - .L_24)


	//   ....[0]....
.L_24:
        /*005c*/ 	.word	0x000000b0


	//   ....[1]....
        /*0060*/ 	.word	0x00000640


	//   ....[2]....
        /*0064*/ 	.word	0x00000710


	//   ....[3]....
        /*0068*/ 	.word	0x000007f0


	//----- nvinfo : EIATTR_CRS_STACK_SIZE
	.align		4
.L_25:
        /*006c*/ 	.byte	0x04, 0x1e
        /*006e*/ 	.short	(.L_27 - .L_26)
.L_26:
        /*0070*/ 	.word	0x00000000


	//----- nvinfo : EIATTR_CBANK_PARAM_SIZE
	.align		4
.L_27:
        /*0074*/ 	.byte	0x03, 0x19
        /*0076*/ 	.short	0x0020


	//----- nvinfo : EIATTR_PARAM_CBANK
	.align		4
        /*0078*/ 	.byte	0x04, 0x0a
        /*007a*/ 	.short	(.L_29 - .L_28)
	.align		4
.L_28:
        /*007c*/ 	.word	index@(.nv.constant0._Z13gpu_mergesortPiS_mm)
        /*0080*/ 	.short	0x0380
        /*0082*/ 	.short	0x0020


	//----- nvinfo : EIATTR_SW_WAR
	.align		4
.L_29:
        /*0084*/ 	.byte	0x04, 0x36
        /*0086*/ 	.short	(.L_31 - .L_30)
.L_30:
        /*0088*/ 	.word	0x00000008
.L_31:


//--------------------- .nv.info._Z20gpu_shared_mergesortPiS_m --------------------------
	.section	.nv.info._Z20gpu_shared_mergesortPiS_m,"",@"SHT_CUDA_INFO"
	.sectionflags	@""
	.align	4


	//----- nvinfo : EIATTR_CUDA_API_VERSION
	.align		4
        /*0000*/ 	.byte	0x04, 0x37
        /*0002*/ 	.short	(.L_33 - .L_32)
.L_32:
        /*0004*/ 	.word	0x00000082


	//----- nvinfo : EIATTR_KPARAM_INFO
	.align		4
.L_33:
        /*0008*/ 	.byte	0x04, 0x17
        /*000a*/ 	.short	(.L_35 - .L_34)
.L_34:
        /*000c*/ 	.word	0x00000000
        /*0010*/ 	.short	0x0002
        /*0012*/ 	.short	0x0010
        /*0014*/ 	.byte	0x00, 0xf0, 0x21, 0x00


	//----- nvinfo : EIATTR_KPARAM_INFO
	.align		4
.L_35:
        /*0018*/ 	.byte	0x04, 0x17
        /*001a*/ 	.short	(.L_37 - .L_36)
.L_36:
        /*001c*/ 	.word	0x00000000
        /*0020*/ 	.short	0x0001
        /*0022*/ 	.short	0x0008
        /*0024*/ 	.byte	0x00, 0xf5, 0x21, 0x00


	//----- nvinfo : EIATTR_KPARAM_INFO
	.align		4
.L_37:
        /*0028*/ 	.byte	0x04, 0x17
        /*002a*/ 	.short	(.L_39 - .L_38)
.L_38:
        /*002c*/ 	.word	0x00000000
        /*0030*/ 	.short	0x0000
        /*0032*/ 	.short	0x0000
        /*0034*/ 	.byte	0x00, 0xf5, 0x21, 0x00


	//----- nvinfo : EIATTR_SPARSE_MMA_MASK
	.align		4
.L_39:
        /*0038*/ 	.byte	0x03, 0x50
        /*003a*/ 	.short	0x0000


	//----- nvinfo : EIATTR_MAXREG_COUNT
	.align		4
        /*003c*/ 	.byte	0x03, 0x1b
        /*003e*/ 	.short	0x00ff


	//----- nvinfo : EIATTR_NUM_BARRIERS
	.align		4
        /*0040*/ 	.byte	0x02, 0x4c
        /*0042*/ 	.byte	0x01
	.zero		1


	//----- nvinfo : EIATTR_MERCURY_ISA_VERSION
	.align		4
        /*0044*/ 	.byte	0x03, 0x5f
        /*0046*/ 	.short	0x0101


	//----- nvinfo : EIATTR_VRC_CTA_INIT_COUNT
	.align		4
        /*0048*/ 	.byte	0x02, 0x4a
	.zero		1
	.zero		1


	//----- nvinfo : EIATTR_EXIT_INSTR_OFFSETS
	.align		4
        /*004c*/ 	.byte	0x04, 0x1c
        /*004e*/ 	.short	(.L_41 - .L_40)


	//   ....[0]....
.L_40:
        /*0050*/ 	.word	0x000009c0


	//   ....[1]....
        /*0054*/ 	.word	0x000012c0


	//   ....[2]....
        /*0058*/ 	.word	0x000016a0


	//   ....[3]....
        /*005c*/ 	.word	0x000016f0


	//   ....[4]....
        /*0060*/ 	.word	0x00002730


	//   ....[5]....
        /*0064*/ 	.word	0x00002f90


	//   ....[6]....
        /*0068*/ 	.word	0x00003030


	//   ....[7]....
        /*006c*/ 	.word	0x00003460


	//   ....[8]....
        /*0070*/ 	.word	0x000034c0


	//----- nvinfo : EIATTR_CRS_STACK_SIZE
	.align		4
.L_41:
        /*0074*/ 	.byte	0x04, 0x1e
        /*0076*/ 	.short	(.L_43 - .L_42)
.L_42:
        /*0078*/ 	.word	0x00000000


	//----- nvinfo : EIATTR_CBANK_PARAM_SIZE
	.align		4
.L_43:
        /*007c*/ 	.byte	0x03, 0x19
        /*007e*/ 	.short	0x0018


	//----- nvinfo : EIATTR_PARAM_CBANK
	.align		4
        /*0080*/ 	.byte	0x04, 0x0a
        /*0082*/ 	.short	(.L_45 - .L_44)
	.align		4
.L_44:
        /*0084*/ 	.word	index@(.nv.constant0._Z20gpu_shared_mergesortPiS_m)
        /*0088*/ 	.short	0x0380
        /*008a*/ 	.short	0x0018


	//----- nvinfo : EIATTR_SW_WAR
	.align		4
.L_45:
        /*008c*/ 	.byte	0x04, 0x36
        /*008e*/ 	.short	(.L_47 - .L_46)
.L_46:
        /*0090*/ 	.word	0x00000008
.L_47:


//--------------------- .nv.callgraph             --------------------------
	.section	.nv.callgraph,"",@"SHT_CUDA_CALLGRAPH"
	.align	4
	.sectionentsize	8
	.align		4
        /*0000*/ 	.word	0x00000000
	.align		4
        /*0004*/ 	.word	0xffffffff
	.align		4
        /*0008*/ 	.word	0x00000000
	.align		4
        /*000c*/ 	.word	0xfffffffe
	.align		4
        /*0010*/ 	.word	0x00000000
	.align		4
        /*0014*/ 	.word	0xfffffffd
	.align		4
        /*0018*/ 	.word	0x00000000
	.align		4
        /*001c*/ 	.word	0xfffffffc


//--------------------- .text._Z13gpu_mergesortPiS_mm --------------------------
	.section	.text._Z13gpu_mergesortPiS_mm,"ax",@progbits
	.align	128
        .global         _Z13gpu_mergesortPiS_mm
        .type           _Z13gpu_mergesortPiS_mm,@function
        .size           _Z13gpu_mergesortPiS_mm,(.L_x_75 - _Z13gpu_mergesortPiS_mm)
        .other          _Z13gpu_mergesortPiS_mm,@"STO_CUDA_ENTRY STV_DEFAULT"
_Z13gpu_mergesortPiS_mm:
.text._Z13gpu_mergesortPiS_mm:
[----:B------:R-:W-:Y:S01]  /*0000*/  LDC R1, c[0x0][0x37c] ;  /* 0x0000df00ff017b82 */ /* 0x000fe20000000800 */
[----:B------:R-:W0:Y:S07]  /*0010*/  S2R R0, SR_TID.X ;  /* 0x0000000000007919 */ /* 0x000e2e0000002100 */
[----:B------:R-:W0:Y:S08]  /*0020*/  S2UR UR4, SR_CTAID.X ;  /* 0x00000000000479c3 */ /* 0x000e300000002500 */
[----:B------:R-:W0:Y:S08]  /*0030*/  LDC R5, c[0x0][0x360] ;  /* 0x0000d800ff057b82 */ /* 0x000e300000000800 */
[----:B------:R-:W1:Y:S08]  /*0040*/  LDC.64 R6, c[0x0][0x398] ;  /* 0x0000e600ff067b82 */ /* 0x000e700000000a00 */
[----:B------:R-:W2:Y:S01]  /*0050*/  LDC.64 R8, c[0x0][0x390] ;  /* 0x0000e400ff087b82 */ /* 0x000ea20000000a00 */
[----:B0-----:R-:W-:-:S04]  /*0060*/  IMAD R5, R5, UR4, R0 ;  /* 0x0000000405057c24 */ /* 0x001fc8000f8e0200 */
[----:B-1----:R-:W-:-:S04]  /*0070*/  IMAD.WIDE.U32 R2, R5, R6, RZ ;  /* 0x0000000605027225 */ /* 0x002fc800078e00ff */
[----:B------:R-:W-:Y:S01]  /*0080*/  IMAD R5, R5, R7, R3 ;  /* 0x0000000705057224 */ /* 0x000fe200078e0203 */
[----:B--2---:R-:W-:-:S04]  /*0090*/  ISETP.GE.U32.AND P0, PT, R2, R8, PT ;  /* 0x000000080200720c */ /* 0x004fc80003f06070 */
[----:B------:R-:W-:-:S13]  /*00a0*/  ISETP.GE.U32.AND.EX P0, PT, R5, R9, PT, P0 ;  /* 0x000000090500720c */ /* 0x000fda0003f06100 */
[----:B------:R-:W-:Y:S05]  /*00b0*/  @P0 EXIT ;  /* 0x000000000000094d */ /* 0x000fea0003800000 */
[----:B------:R-:W0:Y:S01]  /*00c0*/  LDCU.128 UR8, c[0x0][0x380] ;  /* 0x00007000ff0877ac */ /* 0x000e220008000c00 */
[C---:B------:R-:W-:Y:S01]  /*00d0*/  IMAD.SHL.U32 R0, R2.reuse, 0x4, RZ ;  /* 0x0000000402007824 */ /* 0x040fe200078e00ff */
[----:B------:R-:W-:Y:S01]  /*00e0*/  SHF.L.U64.HI R2, R2, 0x2, R5 ;  /* 0x0000000202027819 */ /* 0x000fe20000010205 */
[----:B------:R-:W-:Y:S01]  /*00f0*/  IMAD.MOV.U32 R14, RZ, RZ, RZ ;  /* 0x000000ffff0e7224 */ /* 0x000fe200078e00ff */
[----:B------:R-:W-:Y:S01]  /*0100*/  SHF.R.U64 R8, R6, 0x1, R7 ;  /* 0x0000000106087819 */ /* 0x000fe20000001207 */
[----:B------:R-:W1:Y:S01]  /*0110*/  LDCU.64 UR4, c[0x0][0x358] ;  /* 0x00006b00ff0477ac */ /* 0x000e620008000a00 */
[----:B------:R-:W-:Y:S01]  /*0120*/  PLOP3.LUT P2, PT, PT, PT, PT, 0x8, 0x80 ;  /* 0x000000000080781c */ /* 0x000fe20003f4e170 */
[----:B------:R-:W-:Y:S01]  /*0130*/  IMAD.MOV.U32 R13, RZ, RZ, RZ ;  /* 0x000000ffff0d7224 */ /* 0x000fe200078e00ff */
[----:B------:R-:W-:Y:S02]  /*0140*/  PLOP3.LUT P3, PT, PT, PT, PT, 0x8, 0x80 ;  /* 0x000000000080781c */ /* 0x000fe40003f6e170 */
[----:B------:R-:W-:-:S02]  /*0150*/  CS2R R4, SRZ ;  /* 0x0000000000047805 */ /* 0x000fc4000001ff00 */
[C---:B0-----:R-:W-:Y:S02]  /*0160*/  IADD3 R9, P0, PT, R0.reuse, UR8, RZ ;  /* 0x0000000800097c10 */ /* 0x041fe4000ff1e0ff */
[----:B------:R-:W-:Y:S02]  /*0170*/  IADD3 R0, P1, PT, R0, UR10, RZ ;  /* 0x0000000a00007c10 */ /* 0x000fe4000ff3e0ff */
[----:B------:R-:W-:Y:S02]  /*0180*/  IADD3.X R12, PT, PT, R2, UR9, RZ, P0, !PT ;  /* 0x00000009020c7c10 */ /* 0x000fe400087fe4ff */
[----:B------:R-:W-:Y:S02]  /*0190*/  ISETP.GE.U32.AND P0, PT, R6, 0x2, PT ;  /* 0x000000020600780c */ /* 0x000fe40003f06070 */
[----:B------:R-:W-:Y:S02]  /*01a0*/  IADD3.X R2, PT, PT, R2, UR11, RZ, P1, !PT ;  /* 0x0000000b02027c10 */ /* 0x000fe40008ffe4ff */
[----:B------:R-:W-:-:S02]  /*01b0*/  ISETP.GE.U32.AND.EX P0, PT, R7, RZ, PT, P0 ;  /* 0x000000ff0700720c */ /* 0x000fc40003f06100 */
[----:B------:R-:W-:Y:S02]  /*01c0*/  LEA R6, P1, R8, R9, 0x2 ;  /* 0x0000000908067211 */ /* 0x000fe400078210ff */
[----:B------:R-:W-:-:S04]  /*01d0*/  SHF.R.U32.HI R7, RZ, 0x1, R7 ;  /* 0x00000001ff077819 */ /* 0x000fc80000011607 */
[----:B------:R-:W-:-:S05]  /*01e0*/  LEA.HI.X R3, R8, R12, R7, 0x2, P1 ;  /* 0x0000000c08037211 */ /* 0x000fca00008f1407 */
[----:B-1----:R-:W-:Y:S05]  /*01f0*/  @!P0 BRA `(.L_x_0) ;  /* 0x00000000009c8947 */ /* 0x002fea0003800000 */
[----:B------:R-:W-:Y:S01]  /*0200*/  BSSY.RECONVERGENT B0, `(.L_x_0) ;  /* 0x0000026000007945 */ /* 0x000fe20003800200 */
[----:B------:R-:W-:Y:S01]  /*0210*/  CS2R R4, SRZ ;  /* 0x0000000000047805 */ /* 0x000fe2000001ff00 */
[----:B------:R-:W-:Y:S02]  /*0220*/  IMAD.MOV.U32 R14, RZ, RZ, RZ ;  /* 0x000000ffff0e7224 */ /* 0x000fe400078e00ff */
[----:B------:R-:W-:-:S07]  /*0230*/  IMAD.MOV.U32 R13, RZ, RZ, RZ ;  /* 0x000000ffff0d7224 */ /* 0x000fce00078e00ff */
.L_x_4:
[C---:B------:R-:W-:Y:S02]  /*0240*/  LEA R16, P0, R14.reuse, R9, 0x2 ;  /* 0x000000090e107211 */ /* 0x040fe400078010ff */
[C---:B01----:R-:W-:Y:S02]  /*0250*/  LEA R10, P1, R5.reuse, R6, 0x2 ;  /* 0x00000006050a7211 */ /* 0x043fe400078210ff */
[----:B------:R-:W-:Y:S02]  /*0260*/  LEA.HI.X R17, R14, R12, R13, 0x2, P0 ;  /* 0x0000000c0e117211 */ /* 0x000fe400000f140d */
[----:B------:R-:W-:-:S04]  /*0270*/  LEA.HI.X R11, R5, R3, R4, 0x2, P1 ;  /* 0x00000003050b7211 */ /* 0x000fc800008f1404 */
[----:B------:R-:W2:Y:S04]  /*0280*/  LDG.E R17, desc[UR4][R16.64] ;  /* 0x0000000410117981 */ /* 0x000ea8000c1e1900 */
[----:B------:R-:W2:Y:S01]  /*0290*/  LDG.E R15, desc[UR4][R10.64] ;  /* 0x000000040a0f7981 */ /* 0x000ea2000c1e1900 */
[----:B------:R-:W-:Y:S01]  /*02a0*/  BSSY.RECONVERGENT B1, `(.L_x_1) ;  /* 0x0000012000017945 */ /* 0x000fe20003800200 */
[----:B--2---:R-:W-:-:S13]  /*02b0*/  ISETP.GE.AND P0, PT, R17, R15, PT ;  /* 0x0000000f1100720c */ /* 0x004fda0003f06270 */
[----:B------:R-:W-:Y:S05]  /*02c0*/  @P0 BRA `(.L_x_2) ;  /* 0x0000000000200947 */ /* 0x000fea0003800000 */
[----:B------:R-:W-:-:S05]  /*02d0*/  IADD3 R11, P0, PT, R5, R14, RZ ;  /* 0x0000000e050b7210 */ /* 0x000fca0007f1e0ff */
[----:B------:R-:W-:Y:S01]  /*02e0*/  IMAD.X R15, R4, 0x1, R13, P0 ;  /* 0x00000001040f7824 */ /* 0x000fe200000e060d */
[----:B------:R-:W-:-:S04]  /*02f0*/  LEA R10, P0, R11, R0, 0x2 ;  /* 0x000000000b0a7211 */ /* 0x000fc800078010ff */
[----:B------:R-:W-:Y:S02]  /*0300*/  LEA.HI.X R11, R11, R2, R15, 0x2, P0 ;  /* 0x000000020b0b7211 */ /* 0x000fe400000f140f */
[----:B------:R-:W-:-:S03]  /*0310*/  IADD3 R14, P0, PT, R14, 0x1, RZ ;  /* 0x000000010e0e7810 */ /* 0x000fc60007f1e0ff */
[----:B------:R0:W-:Y:S02]  /*0320*/  STG.E desc[UR4][R10.64], R17 ;  /* 0x000000110a007986 */ /* 0x0001e4000c101904 */
[----:B------:R-:W-:Y:S01]  /*0330*/  IMAD.X R13, RZ, RZ, R13, P0 ;  /* 0x000000ffff0d7224 */ /* 0x000fe200000e060d */
[----:B------:R-:W-:Y:S07]  /*0340*/  BRA `(.L_x_3) ;  /* 0x00000000001c7947 */ /* 0x000fee0003800000 */
.L_x_2:
[----:B------:R-:W-:-:S05]  /*0350*/  IADD3 R11, P0, PT, R5, R14, RZ ;  /* 0x0000000e050b7210 */ /* 0x000fca0007f1e0ff */
[----:B------:R-:W-:Y:S01]  /*0360*/  IMAD.X R16, R4, 0x1, R13, P0 ;  /* 0x0000000104107824 */ /* 0x000fe200000e060d */
[----:B------:R-:W-:-:S04]  /*0370*/  LEA R10, P0, R11, R0, 0x2 ;  /* 0x000000000b0a7211 */ /* 0x000fc800078010ff */
[----:B------:R-:W-:Y:S02]  /*0380*/  LEA.HI.X R11, R11, R2, R16, 0x2, P0 ;  /* 0x000000020b0b7211 */ /* 0x000fe400000f1410 */
[----:B------:R-:W-:-:S03]  /*0390*/  IADD3 R5, P0, PT, R5, 0x1, RZ ;  /* 0x0000000105057810 */ /* 0x000fc60007f1e0ff */
[----:B------:R1:W-:Y:S02]  /*03a0*/  STG.E desc[UR4][R10.64], R15 ;  /* 0x0000000f0a007986 */ /* 0x0003e4000c101904 */
[----:B------:R-:W-:-:S08]  /*03b0*/  IMAD.X R4, RZ, RZ, R4, P0 ;  /* 0x000000ffff047224 */ /* 0x000fd000000e0604 */
.L_x_3:
[----:B------:R-:W-:Y:S05]  /*03c0*/  BSYNC.RECONVERGENT B1 ;  /* 0x0000000000017941 */ /* 0x000fea0003800200 */
.L_x_1:
[-C--:B------:R-:W-:Y:S02]  /*03d0*/  ISETP.GE.U32.AND P0, PT, R5, R8.reuse, PT ;  /* 0x000000080500720c */ /* 0x080fe40003f06070 */
[-C--:B------:R-:W-:Y:S02]  /*03e0*/  ISETP.LT.U32.AND P1, PT, R14, R8.reuse, PT ;  /* 0x000000080e00720c */ /* 0x080fe40003f21070 */
[-C--:B------:R-:W-:Y:S02]  /*03f0*/  ISETP.GE.U32.AND.EX P0, PT, R4, R7.reuse, PT, P0 ;  /* 0x000000070400720c */ /* 0x080fe40003f06100 */
[----:B------:R-:W-:Y:S02]  /*0400*/  ISETP.LT.U32.AND.EX P1, PT, R13, R7, PT, P1 ;  /* 0x000000070d00720c */ /* 0x000fe40003f21110 */
[----:B------:R-:W-:Y:S02]  /*0410*/  ISETP.GE.U32.AND P2, PT, R14, R8, PT ;  /* 0x000000080e00720c */ /* 0x000fe40003f46070 */
[----:B------:R-:W-:-:S02]  /*0420*/  PLOP3.LUT P3, PT, P0, PT, PT, 0x8, 0x80 ;  /* 0x000000000080781c */ /* 0x000fc4000076e170 */
[----:B------:R-:W-:-:S04]  /*0430*/  ISETP.GE.U32.AND.EX P2, PT, R13, R7, PT, P2 ;  /* 0x000000070d00720c */ /* 0x000fc80003f46120 */
[----:B------:R-:W-:-:S03]  /*0440*/  PLOP3.LUT P2, PT, P2, PT, PT, 0x8, 0x80 ;  /* 0x000000000080781c */ /* 0x000fc6000174e170 */
[----:B------:R-:W-:Y:S10]  /*0450*/  @!P0 BRA P1, `(.L_x_4) ;  /* 0xfffffffc00788947 */ /* 0x000ff4000083ffff */
[----:B------:R-:W-:Y:S05]  /*0460*/  BSYNC.RECONVERGENT B0 ;  /* 0x0000000000007941 */ /* 0x000fea0003800200 */
.L_x_0:
[----:B------:R-:W-:Y:S04]  /*0470*/  BSSY.RECONVERGENT B0, `(.L_x_5) ;  /* 0x000001c000007945 */ /* 0x000fe80003800200 */
[----:B------:R-:W-:Y:S05]  /*0480*/  @!P2 BRA `(.L_x_6) ;  /* 0x000000000068a947 */ /* 0x000fea0003800000 */
[C---:B01----:R-:W-:Y:S02]  /*0490*/  IADD3 R10, P0, PT, -R14.reuse, R8, RZ ;  /* 0x000000080e0a7210 */ /* 0x043fe40007f1e1ff */
[----:B------:R-:W-:-:S03]  /*04a0*/  LEA R16, P1, R14, R9, 0x2 ;  /* 0x000000090e107211 */ /* 0x000fc600078210ff */
[--C-:B------:R-:W-:Y:S01]  /*04b0*/  IMAD.X R11, R7, 0x1, ~R13.reuse, P0 ;  /* 0x00000001070b7824 */ /* 0x100fe200000e0e0d */
[----:B------:R-:W-:Y:S01]  /*04c0*/  LEA.HI.X R15, R14, R12, R13, 0x2, P1 ;  /* 0x0000000c0e0f7211 */ /* 0x000fe200008f140d */
[----:B------:R-:W-:-:S03]  /*04d0*/  IMAD.SHL.U32 R18, R10, 0x4, RZ ;  /* 0x000000040a127824 */ /* 0x000fc600078e00ff */
[----:B------:R-:W-:Y:S02]  /*04e0*/  SHF.L.U64.HI R17, R10, 0x2, R11 ;  /* 0x000000020a117819 */ /* 0x000fe4000001020b */
[----:B------:R-:W-:Y:S02]  /*04f0*/  ISETP.NE.U32.AND P0, PT, R18, RZ, PT ;  /* 0x000000ff1200720c */ /* 0x000fe40003f05070 */
[----:B------:R-:W-:Y:S02]  /*0500*/  IADD3 R11, P2, PT, R14, R5, RZ ;  /* 0x000000050e0b7210 */ /* 0x000fe40007f5e0ff */
[----:B------:R-:W-:-:S03]  /*0510*/  ISETP.NE.AND.EX P0, PT, R17, RZ, PT, P0 ;  /* 0x000000ff1100720c */ /* 0x000fc60003f05300 */
[----:B------:R-:W-:-:S10]  /*0520*/  IMAD.X R13, R13, 0x1, R4, P2 ;  /* 0x000000010d0d7824 */ /* 0x000fd400010e0604 */
[----:B------:R-:W-:Y:S05]  /*0530*/  @!P0 BRA `(.L_x_6) ;  /* 0x00000000003c8947 */ /* 0x000fea0003800000 */
[C---:B------:R-:W-:Y:S01]  /*0540*/  LEA R20, P0, R11.reuse, R0, 0x2 ;  /* 0x000000000b147211 */ /* 0x040fe200078010ff */
[----:B------:R-:W-:Y:S02]  /*0550*/  IMAD.MOV.U32 R9, RZ, RZ, RZ ;  /* 0x000000ffff097224 */ /* 0x000fe400078e00ff */
[----:B------:R-:W-:Y:S01]  /*0560*/  IMAD.MOV.U32 R14, RZ, RZ, RZ ;  /* 0x000000ffff0e7224 */ /* 0x000fe200078e00ff */
[----:B------:R-:W-:-:S09]  /*0570*/  LEA.HI.X R19, R11, R2, R13, 0x2, P0 ;  /* 0x000000020b137211 */ /* 0x000fd200000f140d */
.L_x_7:
[----:B------:R-:W-:-:S05]  /*0580*/  IADD3 R12, P0, PT, R9, R16, RZ ;  /* 0x00000010090c7210 */ /* 0x000fca0007f1e0ff */
[----:B--2---:R-:W-:-:S06]  /*0590*/  IMAD.X R13, R14, 0x1, R15, P0 ;  /* 0x000000010e0d7824 */ /* 0x004fcc00000e060f */
[----:B------:R-:W2:Y:S01]  /*05a0*/  LDG.E.U8 R13, desc[UR4][R12.64] ;  /* 0x000000040c0d7981 */ /* 0x000ea2000c1e1100 */
[----:B------:R-:W-:-:S05]  /*05b0*/  IADD3 R10, P0, PT, R9, R20, RZ ;  /* 0x00000014090a7210 */ /* 0x000fca0007f1e0ff */
[----:B------:R-:W-:Y:S01]  /*05c0*/  IMAD.X R11, R14, 0x1, R19, P0 ;  /* 0x000000010e0b7824 */ /* 0x000fe200000e0613 */
[----:B------:R-:W-:-:S05]  /*05d0*/  IADD3 R9, P0, PT, R9, 0x1, RZ ;  /* 0x0000000109097810 */ /* 0x000fca0007f1e0ff */
[----:B------:R-:W-:Y:S01]  /*05e0*/  IMAD.X R14, RZ, RZ, R14, P0 ;  /* 0x000000ffff0e7224 */ /* 0x000fe200000e060e */
[----:B------:R-:W-:-:S04]  /*05f0*/  ISETP.GE.U32.AND P0, PT, R9, R18, PT ;  /* 0x000000120900720c */ /* 0x000fc80003f06070 */
[----:B------:R-:W-:Y:S01]  /*0600*/  ISETP.GE.U32.AND.EX P0, PT, R14, R17, PT, P0 ;  /* 0x000000110e00720c */ /* 0x000fe20003f06100 */
[----:B--2---:R2:W-:-:S12]  /*0610*/  STG.E.U8 desc[UR4][R10.64], R13 ;  /* 0x0000000d0a007986 */ /* 0x0045d8000c101104 */
[----:B------:R-:W-:Y:S05]  /*0620*/  @!P0 BRA `(.L_x_7) ;  /* 0xfffffffc00d48947 */ /* 0x000fea000383ffff */
.L_x_6:
[----:B------:R-:W-:Y:S05]  /*0630*/  BSYNC.RECONVERGENT B0 ;  /* 0x0000000000007941 */ /* 0x000fea0003800200 */
.L_x_5:
[----:B------:R-:W-:Y:S05]  /*0640*/  @!P3 EXIT ;  /* 0x000000000000b94d */ /* 0x000fea0003800000 */
[C---:B------:R-:W-:Y:S02]  /*0650*/  IADD3 R9, P0, PT, -R5.reuse, R8, RZ ;  /* 0x0000000805097210 */ /* 0x040fe40007f1e1ff */
[----:B--2---:R-:W-:-:S03]  /*0660*/  LEA R13, P3, R5, R6, 0x2 ;  /* 0x00000006050d7211 */ /* 0x004fc600078610ff */
[--C-:B01----:R-:W-:Y:S01]  /*0670*/  IMAD.X R10, R7, 0x1, ~R4.reuse, P0 ;  /* 0x00000001070a7824 */ /* 0x103fe200000e0e04 */
[----:B------:R-:W-:Y:S01]  /*0680*/  LEA.HI.X R15, R5, R3, R4, 0x2, P3 ;  /* 0x00000003050f7211 */ /* 0x000fe200018f1404 */
[----:B------:R-:W-:-:S03]  /*0690*/  IMAD.SHL.U32 R19, R9, 0x4, RZ ;  /* 0x0000000409137824 */ /* 0x000fc600078e00ff */
[----:B------:R-:W-:Y:S02]  /*06a0*/  SHF.L.U64.HI R17, R9, 0x2, R10 ;  /* 0x0000000209117819 */ /* 0x000fe4000001020a */
[----:B------:R-:W-:Y:S02]  /*06b0*/  ISETP.NE.U32.AND P0, PT, R19, RZ, PT ;  /* 0x000000ff1300720c */ /* 0x000fe40003f05070 */
[----:B------:R-:W-:Y:S02]  /*06c0*/  IADD3 R9, P1, PT, R5, R8, RZ ;  /* 0x0000000805097210 */ /* 0x000fe40007f3e0ff */
[----:B------:R-:W-:Y:S02]  /*06d0*/  ISETP.NE.AND.EX P0, PT, R17, RZ, PT, P0 ;  /* 0x000000ff1100720c */ /* 0x000fe40003f05300 */
[----:B------:R-:W-:Y:S01]  /*06e0*/  LEA R11, P2, R9, R0, 0x2 ;  /* 0x00000000090b7211 */ /* 0x000fe200078410ff */
[----:B------:R-:W-:-:S05]  /*06f0*/  IMAD.X R7, R4, 0x1, R7, P1 ;  /* 0x0000000104077824 */ /* 0x000fca00008e0607 */
[----:B------:R-:W-:-:S05]  /*0700*/  LEA.HI.X R7, R9, R2, R7, 0x2, P2 ;  /* 0x0000000209077211 */ /* 0x000fca00010f1407 */
[----:B------:R-:W-:Y:S05]  /*0710*/  @!P0 EXIT ;  /* 0x000000000000894d */ /* 0x000fea0003800000 */
[----:B------:R-:W-:Y:S02]  /*0720*/  IMAD.MOV.U32 R0, RZ, RZ, RZ ;  /* 0x000000ffff007224 */ /* 0x000fe400078e00ff */
[----:B------:R-:W-:-:S07]  /*0730*/  IMAD.MOV.U32 R6, RZ, RZ, RZ ;  /* 0x000000ffff067224 */ /* 0x000fce00078e00ff */
.L_x_8:
[----:B------:R-:W-:-:S05]  /*0740*/  IADD3 R2, P0, PT, R0, R13, RZ ;  /* 0x0000000d00027210 */ /* 0x000fca0007f1e0ff */
[----:B0-----:R-:W-:-:S06]  /*0750*/  IMAD.X R3, R6, 0x1, R15, P0 ;  /* 0x0000000106037824 */ /* 0x001fcc00000e060f */
        /* <DEDUP_REMOVED lines=9> */
[----:B------:R-:W-:Y:S05]  /*07f0*/  EXIT ;  /* 0x000000000000794d */ /* 0x000fea0003800000 */
.L_x_9:
[----:B------:R-:W-:-:S00]  /*0800*/  BRA `(.L_x_9) ;  /* 0xfffffffc00fc7947 */ /* 0x000fc0000383ffff */
[----:B------:R-:W-:-:S00]  /*0810*/  NOP ;  /* 0x0000000000007918 */ /* 0x000fc00000000000 */
        /* <DEDUP_REMOVED lines=14> */
.L_x_75:


//--------------------- .text._Z20gpu_shared_mergesortPiS_m --------------------------
	.section	.text._Z20gpu_shared_mergesortPiS_m,"ax",@progbits
	.align	128
        .global         _Z20gpu_shared_mergesortPiS_m
        .type           _Z20gpu_shared_mergesortPiS_m,@function
        .size           _Z20gpu_shared_mergesortPiS_m,(.L_x_74 - _Z20gpu_shared_mergesortPiS_m)
        .other          _Z20gpu_shared_mergesortPiS_m,@"STO_CUDA_ENTRY STV_DEFAULT"
_Z20gpu_shared_mergesortPiS_m:
.text._Z20gpu_shared_mergesortPiS_m:
[----:B------:R-:W-:Y:S01]  /*0000*/  LDC R1, c[0x0][0x37c] ;  /* 0x0000df00ff017b82 */ /* 0x000fe20000000800 */
[----:B------:R-:W0:Y:S01]  /*0010*/  LDCU UR4, c[0x0][0x394] ;  /* 0x00007280ff0477ac */ /* 0x000e220008000800 */
[----:B------:R-:W1:Y:S01]  /*0020*/  LDCU.64 UR18, c[0x0][0x358] ;  /* 0x00006b00ff1277ac */ /* 0x000e620008000a00 */
[----:B------:R-:W2:Y:S01]  /*0030*/  LDCU UR12, c[0x0][0x370] ;  /* 0x00006e00ff0c77ac */ /* 0x000ea20008000800 */
[----:B------:R-:W-:Y:S01]  /*0040*/  UMOV UR7, URZ ;  /* 0x000000ff00077c82 */ /* 0x000fe20008000000 */
[----:B0-----:R-:W-:-:S09]  /*0050*/  UISETP.NE.U32.AND UP0, UPT, UR4, URZ, UPT ;  /* 0x000000ff0400728c */ /* 0x001fd2000bf05070 */
[----:B-12---:R-:W-:Y:S05]  /*0060*/  BRA.U UP0, `(.L_x_10) ;  /* 0x00000001005c7547 */ /* 0x006fea000b800000 */
[----:B------:R-:W0:Y:S01]  /*0070*/  I2F.U32.RP R0, UR12 ;  /* 0x0000000c00007d06 */ /* 0x000e220008209000 */
[----:B------:R-:W1:Y:S01]  /*0080*/  LDCU UR8, c[0x0][0x390] ;  /* 0x00007200ff0877ac */ /* 0x000e620008000800 */
[----:B------:R-:W-:Y:S01]  /*0090*/  UMOV UR4, URZ ;  /* 0x000000ff00047c82 */ /* 0x000fe20008000000 */
[----:B------:R-:W-:-:S05]  /*00a0*/  UISETP.NE.U32.AND UP2, UPT, UR12, URZ, UPT ;  /* 0x000000ff0c00728c */ /* 0x000fca000bf45070 */
[----:B0-----:R-:W0:Y:S02]  /*00b0*/  MUFU.RCP R0, R0 ;  /* 0x0000000000007308 */ /* 0x001e240000001000 */
[----:B0-----:R-:W-:-:S06]  /*00c0*/  VIADD R2, R0, 0xffffffe ;  /* 0x0ffffffe00027836 */ /* 0x001fcc0000000000 */
[----:B------:R-:W0:Y:S02]  /*00d0*/  F2I.FTZ.U32.TRUNC.NTZ R2, R2 ;  /* 0x0000000200027305 */ /* 0x000e24000021f000 */
[----:B0-----:R-:W-:-:S13]  /*00e0*/  R2UR UR5, R2 ;  /* 0x00000000020572ca */ /* 0x001fda00000e0000 */
[----:B------:R-:W-:-:S04]  /*00f0*/  UIADD3 UR6, UPT, UPT, URZ, -UR5, URZ ;  /* 0x80000005ff067290 */ /* 0x000fc8000fffe0ff */
[----:B------:R-:W-:-:S04]  /*0100*/  UIMAD UR6, UR6, UR12, URZ ;  /* 0x0000000c060672a4 */ /* 0x000fc8000f8e02ff */
[----:B------:R-:W-:-:S04]  /*0110*/  UIMAD.WIDE.U32 UR4, UR5, UR6, UR4 ;  /* 0x00000006050472a5 */ /* 0x000fc8000f8e0004 */
[----:B-1----:R-:W-:-:S07]  /*0120*/  UIMAD.WIDE.U32 UR4, UR5, UR8, URZ ;  /* 0x00000008050472a5 */ /* 0x002fce000f8e00ff */
[----:B------:R-:W-:Y:S02]  /*0130*/  UMOV UR4, UR5 ;  /* 0x0000000500047c82 */ /* 0x000fe40008000000 */
[----:B------:R-:W-:-:S04]  /*0140*/  UIADD3 UR5, UPT, UPT, -UR4, URZ, URZ ;  /* 0x000000ff04057290 */ /* 0x000fc8000fffe1ff */
[----:B------:R-:W-:-:S04]  /*0150*/  UIMAD UR5, UR12, UR5, UR8 ;  /* 0x000000050c0572a4 */ /* 0x000fc8000f8e0208 */
[----:B------:R-:W-:-:S11]  /*0160*/  UISETP.GE.U32.AND UP0, UPT, UR5, UR12, UPT ;  /* 0x0000000c0500728c */ /* 0x000fd6000bf06070 */
[----:B------:R-:W-:Y:S02]  /*0170*/  @UP0 UIADD3 UR5, UPT, UPT, UR5, -UR12, URZ ;  /* 0x8000000c05050290 */ /* 0x000fe4000fffe0ff */
[----:B------:R-:W-:Y:S02]  /*0180*/  @UP0 UIADD3 UR4, UPT, UPT, UR4, 0x1, URZ ;  /* 0x0000000104040890 */ /* 0x000fe4000fffe0ff */
[----:B------:R-:W-:-:S03]  /*0190*/  UISETP.GE.U32.AND UP1, UPT, UR5, UR12, UPT ;  /* 0x0000000c0500728c */ /* 0x000fc6000bf26070 */
[----:B------:R-:W-:-:S08]  /*01a0*/  UMOV UR5, URZ ;  /* 0x000000ff00057c82 */ /* 0x000fd00008000000 */
[----:B------:R-:W-:Y:S02]  /*01b0*/  @UP1 UIADD3 UR4, UPT, UPT, UR4, 0x1, URZ ;  /* 0x0000000104041890 */ /* 0x000fe4000fffe0ff */
[----:B------:R-:W-:Y:S01]  /*01c0*/  @!UP2 ULOP3.LUT UR4, URZ, UR12, URZ, 0x33, !UPT ;  /* 0x0000000cff04a292 */ /* 0x000fe2000f8e33ff */
[----:B------:R-:W-:Y:S11]  /*01d0*/  BRA `(.L_x_11) ;  /* 0x0000000000147947 */ /* 0x000ff60003800000 */
.L_x_10:
[----:B------:R-:W-:Y:S01]  /*01e0*/  MOV R4, 0x210 ;  /* 0x0000021000047802 */ /* 0x000fe20000000f00 */
[----:B------:R-:W0:Y:S06]  /*01f0*/  LDCU.64 UR10, c[0x0][0x390] ;  /* 0x00007200ff0a77ac */ /* 0x000e2c0008000a00 */
[----:B0-----:R-:W-:Y:S05]  /*0200*/  CALL.REL.NOINC `($__internal_0_$__cuda_sm20_div_u64) ;  /* 0x0000003000b07944 */ /* 0x001fea0003c00000 */
[----:B------:R-:W-:Y:S01]  /*0210*/  UMOV UR4, UR6 ;  /* 0x0000000600047c82 */ /* 0x000fe20008000000 */
[----:B------:R-:W-:-:S05]  /*0220*/  UMOV UR5, UR8 ;  /* 0x0000000800057c82 */ /* 0x000fca0008000000 */
.L_x_11:
[----:B------:R-:W-:Y:S01]  /*0230*/  UISETP.NE.U32.AND UP0, UPT, UR5, URZ, UPT ;  /* 0x000000ff0500728c */ /* 0x000fe2000bf05070 */
[----:B------:R-:W0:Y:S08]  /*0240*/  LDCU UR12, c[0x0][0x360] ;  /* 0x00006c00ff0c77ac */ /* 0x000e300008000800 */
[----:B------:R-:W-:Y:S05]  /*0250*/  BRA.U UP0, `(.L_x_12) ;  /* 0x0000000100587547 */ /* 0x000fea000b800000 */
[----:B0-----:R-:W0:Y:S01]  /*0260*/  I2F.U32.RP R0, UR12 ;  /* 0x0000000c00007d06 */ /* 0x001e220008209000 */
[----:B------:R-:W-:Y:S01]  /*0270*/  UMOV UR6, URZ ;  /* 0x000000ff00067c82 */ /* 0x000fe20008000000 */
[----:B------:R-:W-:-:S06]  /*0280*/  UISETP.NE.U32.AND UP2, UPT, UR12, URZ, UPT ;  /* 0x000000ff0c00728c */ /* 0x000fcc000bf45070 */
[----:B0-----:R-:W0:Y:S02]  /*0290*/  MUFU.RCP R0, R0 ;  /* 0x0000000000007308 */ /* 0x001e240000001000 */
[----:B0-----:R-:W-:-:S06]  /*02a0*/  VIADD R2, R0, 0xffffffe ;  /* 0x0ffffffe00027836 */ /* 0x001fcc0000000000 */
[----:B------:R-:W0:Y:S02]  /*02b0*/  F2I.FTZ.U32.TRUNC.NTZ R2, R2 ;  /* 0x0000000200027305 */ /* 0x000e24000021f000 */
[----:B0-----:R-:W-:-:S13]  /*02c0*/  R2UR UR7, R2 ;  /* 0x00000000020772ca */ /* 0x001fda00000e0000 */
[----:B------:R-:W-:-:S04]  /*02d0*/  UIADD3 UR8, UPT, UPT, URZ, -UR7, URZ ;  /* 0x80000007ff087290 */ /* 0x000fc8000fffe0ff */
[----:B------:R-:W-:-:S04]  /*02e0*/  UIMAD UR8, UR8, UR12, URZ ;  /* 0x0000000c080872a4 */ /* 0x000fc8000f8e02ff */
[----:B------:R-:W-:-:S03]  /*02f0*/  UIMAD.WIDE.U32 UR6, UR7, UR8, UR6 ;  /* 0x00000008070672a5 */ /* 0x000fc6000f8e0006 */
[----:B------:R-:W-:Y:S01]  /*0300*/  UMOV UR8, URZ ;  /* 0x000000ff00087c82 */ /* 0x000fe20008000000 */
[----:B------:R-:W-:-:S04]  /*0310*/  UIMAD.WIDE.U32 UR6, UR7, UR4, URZ ;  /* 0x00000004070672a5 */ /* 0x000fc8000f8e00ff */
[----:B------:R-:W-:-:S04]  /*0320*/  UIADD3 UR6, UPT, UPT, -UR7, URZ, URZ ;  /* 0x000000ff07067290 */ /* 0x000fc8000fffe1ff */
[----:B------:R-:W-:-:S04]  /*0330*/  UIMAD UR6, UR12, UR6, UR4 ;  /* 0x000000060c0672a4 */ /* 0x000fc8000f8e0204 */
[----:B------:R-:W-:-:S11]  /*0340*/  UISETP.GE.U32.AND UP0, UPT, UR6, UR12, UPT ;  /* 0x0000000c0600728c */ /* 0x000fd6000bf06070 */
[----:B------:R-:W-:Y:S02]  /*0350*/  @UP0 UIADD3 UR6, UPT, UPT, UR6, -UR12, URZ ;  /* 0x8000000c06060290 */ /* 0x000fe4000fffe0ff */
[----:B------:R-:W-:Y:S02]  /*0360*/  @UP0 UIADD3 UR7, UPT, UPT, UR7, 0x1, URZ ;  /* 0x0000000107070890 */ /* 0x000fe4000fffe0ff */
[----:B------:R-:W-:-:S11]  /*0370*/  UISETP.GE.U32.AND UP1, UPT, UR6, UR12, UPT ;  /* 0x0000000c0600728c */ /* 0x000fd6000bf26070 */
[----:B------:R-:W-:Y:S02]  /*0380*/  @UP1 UIADD3 UR7, UPT, UPT, UR7, 0x1, URZ ;  /* 0x0000000107071890 */ /* 0x000fe4000fffe0ff */
[----:B------:R-:W-:-:S07]  /*0390*/  @!UP2 ULOP3.LUT UR7, URZ, UR12, URZ, 0x33, !UPT ;  /* 0x0000000cff07a292 */ /* 0x000fce000f8e33ff */
[----:B------:R-:W-:Y:S01]  /*03a0*/  UMOV UR13, UR7 ;  /* 0x00000007000d7c82 */ /* 0x000fe20008000000 */
[----:B------:R-:W-:Y:S05]  /*03b0*/  BRA `(.L_x_13) ;  /* 0x0000000000147947 */ /* 0x000fea0003800000 */
.L_x_12:
[----:B------:R-:W-:Y:S01]  /*03c0*/  MOV R4, 0x400 ;  /* 0x0000040000047802 */ /* 0x000fe20000000f00 */
[----:B------:R-:W-:Y:S01]  /*03d0*/  UMOV UR10, UR4 ;  /* 0x00000004000a7c82 */ /* 0x000fe20008000000 */
[----:B------:R-:W-:-:S05]  /*03e0*/  UMOV UR11, UR5 ;  /* 0x00000005000b7c82 */ /* 0x000fca0008000000 */
[----:B0-----:R-:W-:Y:S05]  /*03f0*/  CALL.REL.NOINC `($__internal_0_$__cuda_sm20_div_u64) ;  /* 0x0000003000347944 */ /* 0x001fea0003c00000 */
[----:B------:R-:W-:-:S05]  /*0400*/  UMOV UR13, UR6 ;  /* 0x00000006000d7c82 */ /* 0x000fca0008000000 */
.L_x_13:
[----:B------:R-:W0:Y:S01]  /*0410*/  S2R R4, SR_TID.X ;  /* 0x0000000000047919 */ /* 0x000e220000002100 */
[----:B------:R-:W1:Y:S01]  /*0420*/  S2UR UR11, SR_CgaCtaId ;  /* 0x00000000000b79c3 */ /* 0x000e620000008800 */
[----:B------:R-:W2:Y:S01]  /*0430*/  LDCU.64 UR6, c[0x0][0x380] ;  /* 0x00007000ff0677ac */ /* 0x000ea20008000a00 */
[----:B------:R-:W3:Y:S01]  /*0440*/  S2R R3, SR_CTAID.X ;  /* 0x0000000000037919 */ /* 0x000ee20000002500 */
[----:B------:R-:W-:Y:S02]  /*0450*/  USHF.L.U32 UR15, UR13, 0x2, URZ ;  /* 0x000000020d0f7899 */ /* 0x000fe400080006ff */
[----:B------:R-:W-:Y:S02]  /*0460*/  USHF.L.U64.HI UR14, UR13, 0x2, UR8 ;  /* 0x000000020d0e7899 */ /* 0x000fe40008010208 */
[----:B------:R-:W-:Y:S01]  /*0470*/  UISETP.NE.U32.AND UP0, UPT, UR15, URZ, UPT ;  /* 0x000000ff0f00728c */ /* 0x000fe2000bf05070 */
[----:B------:R-:W-:-:S03]  /*0480*/  UMOV UR9, 0x400 ;  /* 0x0000040000097882 */ /* 0x000fc60000000000 */
[----:B------:R-:W-:Y:S02]  /*0490*/  UISETP.NE.AND.EX UP0, UPT, UR14, URZ, UPT, UP0 ;  /* 0x000000ff0e00728c */ /* 0x000fe4000bf05300 */
[----:B-1----:R-:W-:Y:S01]  /*04a0*/  ULEA UR10, UR11, UR9, 0x18 ;  /* 0x000000090b0a7291 */ /* 0x002fe2000f8ec0ff */
[C---:B0-----:R-:W-:Y:S02]  /*04b0*/  IMAD R9, R4.reuse, UR8, RZ ;  /* 0x0000000804097c24 */ /* 0x041fe4000f8e02ff */
[----:B---3--:R-:W-:Y:S02]  /*04c0*/  IMAD R6, R3, UR12, R4 ;  /* 0x0000000c03067c24 */ /* 0x008fe4000f8e0204 */
[----:B------:R-:W-:-:S04]  /*04d0*/  IMAD.WIDE.U32 R4, R4, UR13, RZ ;  /* 0x0000000d04047c25 */ /* 0x000fc8000f8e00ff */
[C---:B------:R-:W-:Y:S02]  /*04e0*/  IMAD R3, R6.reuse, UR8, RZ ;  /* 0x0000000806037c24 */ /* 0x040fe4000f8e02ff */
[----:B------:R-:W-:-:S04]  /*04f0*/  IMAD.WIDE.U32 R6, R6, UR13, RZ ;  /* 0x0000000d06067c25 */ /* 0x000fc8000f8e00ff */
[----:B------:R-:W-:Y:S01]  /*0500*/  IMAD.IADD R3, R7, 0x1, R3 ;  /* 0x0000000107037824 */ /* 0x000fe200078e0203 */
[----:B--2---:R-:W-:-:S04]  /*0510*/  LEA R2, P0, R6, UR6, 0x2 ;  /* 0x0000000606027c11 */ /* 0x004fc8000f8010ff */
[----:B------:R-:W-:Y:S01]  /*0520*/  LEA.HI.X R0, R6, UR7, R3, 0x2, P0 ;  /* 0x0000000706007c11 */ /* 0x000fe200080f1403 */
[----:B------:R-:W-:Y:S01]  /*0530*/  IMAD.IADD R6, R5, 0x1, R9 ;  /* 0x0000000105067824 */ /* 0x000fe200078e0209 */
[----:B------:R-:W-:Y:S01]  /*0540*/  LEA R3, R4, UR10, 0x2 ;  /* 0x0000000a04037c11 */ /* 0x000fe2000f8e10ff */
[----:B------:R-:W-:Y:S06]  /*0550*/  BRA.U !UP0, `(.L_x_14) ;  /* 0x00000005080c7547 */ /* 0x000fec000b800000 */
[----:B------:R-:W-:Y:S01]  /*0560*/  IMAD.U32 R7, RZ, RZ, UR14 ;  /* 0x0000000eff077e24 */ /* 0x000fe2000f8e00ff */
[----:B------:R-:W-:Y:S01]  /*0570*/  ISETP.LT.U32.AND P0, PT, RZ, UR15, PT ;  /* 0x0000000fff007c0c */ /* 0x000fe2000bf01070 */
[----:B------:R-:W-:-:S03]  /*0580*/  IMAD.MOV.U32 R8, RZ, RZ, RZ ;  /* 0x000000ffff087224 */ /* 0x000fc600078e00ff */
[----:B------:R-:W-:Y:S01]  /*0590*/  ISETP.GT.U32.AND.EX P0, PT, R7, RZ, PT, P0 ;  /* 0x000000ff0700720c */ /* 0x000fe20003f04100 */
[----:B------:R-:W-:-:S12]  /*05a0*/  IMAD.MOV.U32 R7, RZ, RZ, RZ ;  /* 0x000000ffff077224 */ /* 0x000fd800078e00ff */
[----:B------:R-:W-:-:S05]  /*05b0*/  @!P0 IADD3 R10, P1, PT, R8, R2, RZ ;  /* 0x00000002080a8210 */ /* 0x000fca0007f3e0ff */
[----:B------:R-:W-:-:S05]  /*05c0*/  @!P0 IMAD.X R11, R7, 0x1, R0, P1 ;  /* 0x00000001070b8824 */ /* 0x000fca00008e0600 */
[----:B------:R-:W2:Y:S01]  /*05d0*/  @!P0 LDG.E.U8 R10, desc[UR18][R10.64] ;  /* 0x000000120a0a8981 */ /* 0x000ea2000c1e1100 */
[----:B------:R-:W-:Y:S02]  /*05e0*/  @!P0 IMAD.IADD R9, R3, 0x1, R8 ;  /* 0x0000000103098824 */ /* 0x000fe400078e0208 */
[----:B------:R-:W-:Y:S02]  /*05f0*/  @!P0 IMAD.MOV.U32 R8, RZ, RZ, 0x1 ;  /* 0x00000001ff088424 */ /* 0x000fe400078e00ff */
[----:B------:R-:W-:Y:S02]  /*0600*/  IMAD.U32 R14, RZ, RZ, UR14 ;  /* 0x0000000eff0e7e24 */ /* 0x000fe4000f8e00ff */
[----:B------:R-:W-:Y:S01]  /*0610*/  @!P0 IMAD.MOV.U32 R7, RZ, RZ, RZ ;  /* 0x000000ffff078224 */ /* 0x000fe200078e00ff */
[C---:B------:R-:W-:Y:S01]  /*0620*/  IADD3 R12, P3, PT, -R8.reuse, UR15, RZ ;  /* 0x0000000f080c7c10 */ /* 0x040fe2000ff7e1ff */
[----:B------:R-:W-:Y:S01]  /*0630*/  IMAD.U32 R20, RZ, RZ, UR14 ;  /* 0x0000000eff147e24 */ /* 0x000fe2000f8e00ff */
[----:B------:R-:W-:-:S02]  /*0640*/  ISETP.LT.U32.AND P1, PT, R8, UR15, PT ;  /* 0x0000000f08007c0c */ /* 0x000fc4000bf21070 */
[----:B------:R-:W-:Y:S02]  /*0650*/  ISETP.LE.U32.AND P2, PT, R12, 0x3, PT ;  /* 0x000000030c00780c */ /* 0x000fe40003f43070 */
[----:B------:R-:W-:Y:S02]  /*0660*/  ISETP.GT.U32.AND.EX P1, PT, R14, R7, PT, P1 ;  /* 0x000000070e00720c */ /* 0x000fe40003f24110 */
[----:B------:R-:W-:-:S04]  /*0670*/  IADD3.X R12, PT, PT, ~R7, UR14, RZ, P3, !PT ;  /* 0x0000000e070c7c10 */ /* 0x000fc80009ffe5ff */
[----:B------:R-:W-:Y:S01]  /*0680*/  ISETP.LE.U32.OR.EX P1, PT, R12, RZ, !P1, P2 ;  /* 0x000000ff0c00720c */ /* 0x000fe20004f23520 */
[----:B--2---:R0:W-:-:S12]  /*0690*/  @!P0 STS.U8 [R9], R10 ;  /* 0x0000000a09008388 */ /* 0x0041d80000000000 */
[----:B------:R-:W-:Y:S05]  /*06a0*/  @P1 BRA `(.L_x_15) ;  /* 0x0000000000581947 */ /* 0x000fea0003800000 */
[----:B------:R-:W-:Y:S01]  /*06b0*/  UIADD3 UR6, UP0, UPT, UR15, -0x3, URZ ;  /* 0xfffffffd0f067890 */ /* 0x000fe2000ff1e0ff */
[----:B------:R-:W-:-:S03]  /*06c0*/  PLOP3.LUT P0, PT, PT, PT, PT, 0x8, 0x80 ;  /* 0x000000000080781c */ /* 0x000fc60003f0e170 */
[----:B------:R-:W-:-:S12]  /*06d0*/  UIADD3.X UR7, UPT, UPT, UR14, -0x1, URZ, UP0, !UPT ;  /* 0xffffffff0e077890 */ /* 0x000fd800087fe4ff */
.L_x_16:
[----:B0-----:R-:W-:-:S05]  /*06e0*/  IADD3 R10, P1, PT, R8, R2, RZ ;  /* 0x00000002080a7210 */ /* 0x001fca0007f3e0ff */
[----:B------:R-:W-:-:S05]  /*06f0*/  IMAD.X R11, R7, 0x1, R0, P1 ;  /* 0x00000001070b7824 */ /* 0x000fca00008e0600 */
[----:B-1----:R-:W2:Y:S04]  /*0700*/  LDG.E.U8 R9, desc[UR18][R10.64] ;  /* 0x000000120a097981 */ /* 0x002ea8000c1e1100 */
[----:B------:R-:W3:Y:S04]  /*0710*/  LDG.E.U8 R13, desc[UR18][R10.64+0x1] ;  /* 0x000001120a0d7981 */ /* 0x000ee8000c1e1100 */
[----:B------:R-:W4:Y:S04]  /*0720*/  LDG.E.U8 R15, desc[UR18][R10.64+0x2] ;  /* 0x000002120a0f7981 */ /* 0x000f28000c1e1100 */
[----:B------:R-:W5:Y:S01]  /*0730*/  LDG.E.U8 R17, desc[UR18][R10.64+0x3] ;  /* 0x000003120a117981 */ /* 0x000f62000c1e1100 */
[C-C-:B------:R-:W-:Y:S01]  /*0740*/  IMAD.IADD R12, R3.reuse, 0x1, R8.reuse ;  /* 0x00000001030c7824 */ /* 0x140fe200078e0208 */
[----:B------:R-:W-:-:S02]  /*0750*/  IADD3 R14, PT, PT, R3, 0x1, R8 ;  /* 0x00000001030e7810 */ /* 0x000fc40007ffe008 */
[C-C-:B------:R-:W-:Y:S02]  /*0760*/  IADD3 R16, PT, PT, R3.reuse, 0x2, R8.reuse ;  /* 0x0000000203107810 */ /* 0x140fe40007ffe008 */
[----:B------:R-:W-:Y:S02]  /*0770*/  IADD3 R18, PT, PT, R3, 0x3, R8 ;  /* 0x0000000303127810 */ /* 0x000fe40007ffe008 */
[----:B------:R-:W-:-:S05]  /*0780*/  IADD3 R8, P1, PT, R8, 0x4, RZ ;  /* 0x0000000408087810 */ /* 0x000fca0007f3e0ff */
[----:B------:R-:W-:Y:S01]  /*0790*/  IMAD.X R7, RZ, RZ, R7, P1 ;  /* 0x000000ffff077224 */ /* 0x000fe200008e0607 */
[----:B------:R-:W-:-:S04]  /*07a0*/  ISETP.GE.U32.AND P1, PT, R8, UR6, PT ;  /* 0x0000000608007c0c */ /* 0x000fc8000bf26070 */
[----:B------:R-:W-:Y:S01]  /*07b0*/  ISETP.GE.U32.AND.EX P1, PT, R7, UR7, PT, P1 ;  /* 0x0000000707007c0c */ /* 0x000fe2000bf26110 */
[----:B--2---:R1:W-:Y:S04]  /*07c0*/  STS.U8 [R12], R9 ;  /* 0x000000090c007388 */ /* 0x0043e80000000000 */
[----:B---3--:R1:W-:Y:S04]  /*07d0*/  STS.U8 [R14], R13 ;  /* 0x0000000d0e007388 */ /* 0x0083e80000000000 */
[----:B----4-:R1:W-:Y:S04]  /*07e0*/  STS.U8 [R16], R15 ;  /* 0x0000000f10007388 */ /* 0x0103e80000000000 */
[----:B-----5:R1:W-:Y:S01]  /*07f0*/  STS.U8 [R18], R17 ;  /* 0x0000001112007388 */ /* 0x0203e20000000000 */
[----:B------:R-:W-:Y:S05]  /*0800*/  @!P1 BRA `(.L_x_16) ;  /* 0xfffffffc00b49947 */ /* 0x000fea000383ffff */
.L_x_15:
[C---:B------:R-:W-:Y:S02]  /*0810*/  ISETP.LT.U32.AND P1, PT, R8.reuse, UR15, PT ;  /* 0x0000000f08007c0c */ /* 0x040fe4000bf21070 */
[----:B01----:R-:W-:Y:S02]  /*0820*/  IADD3 R9, P3, PT, -R8, UR15, RZ ;  /* 0x0000000f08097c10 */ /* 0x003fe4000ff7e1ff */
[----:B------:R-:W-:Y:S02]  /*0830*/  ISETP.GT.U32.AND.EX P2, PT, R20, R7, PT, P1 ;  /* 0x000000071400720c */ /* 0x000fe40003f44110 */
[----:B------:R-:W-:Y:S02]  /*0840*/  ISETP.LE.U32.AND P1, PT, R9, 0x1, PT ;  /* 0x000000010900780c */ /* 0x000fe40003f23070 */
[----:B------:R-:W-:-:S04]  /*0850*/  IADD3.X R9, PT, PT, ~R7, UR14, RZ, P3, !PT ;  /* 0x0000000e07097c10 */ /* 0x000fc80009ffe5ff */
[----:B------:R-:W-:-:S13]  /*0860*/  ISETP.LE.U32.OR.EX P1, PT, R9, RZ, !P2, P1 ;  /* 0x000000ff0900720c */ /* 0x000fda0005723510 */
[C---:B------:R-:W-:Y:S01]  /*0870*/  @!P1 IADD3 R12, P3, PT, R8.reuse, R2, RZ ;  /* 0x00000002080c9210 */ /* 0x040fe20007f7e0ff */
[C-C-:B------:R-:W-:Y:S01]  /*0880*/  @!P1 IMAD.IADD R16, R3.reuse, 0x1, R8.reuse ;  /* 0x0000000103109824 */ /* 0x140fe200078e0208 */
[----:B------:R-:W-:Y:S02]  /*0890*/  @!P1 IADD3 R15, PT, PT, R3, 0x1, R8 ;  /* 0x00000001030f9810 */ /* 0x000fe40007ffe008 */
[----:B------:R-:W-:Y:S01]  /*08a0*/  @!P1 IADD3 R8, P2, PT, R8, 0x2, RZ ;  /* 0x0000000208089810 */ /* 0x000fe20007f5e0ff */
[----:B------:R-:W-:Y:S01]  /*08b0*/  @!P1 IMAD.X R13, R7, 0x1, R0, P3 ;  /* 0x00000001070d9824 */ /* 0x000fe200018e0600 */
[----:B------:R-:W-:-:S03]  /*08c0*/  @!P1 PLOP3.LUT P0, PT, PT, PT, PT, 0x8, 0x80 ;  /* 0x000000000080981c */ /* 0x000fc60003f0e170 */
[----:B------:R-:W-:Y:S01]  /*08d0*/  @!P1 IMAD.X R7, RZ, RZ, R7, P2 ;  /* 0x000000ffff079224 */ /* 0x000fe200010e0607 */
[----:B------:R-:W-:Y:S01]  /*08e0*/  ISETP.LT.U32.AND P2, PT, R8, UR15, PT ;  /* 0x0000000f08007c0c */ /* 0x000fe2000bf41070 */
[----:B------:R-:W2:Y:S03]  /*08f0*/  @!P1 LDG.E.U8 R9, desc[UR18][R12.64] ;  /* 0x000000120c099981 */ /* 0x000ea6000c1e1100 */
[----:B------:R-:W-:Y:S01]  /*0900*/  ISETP.LT.U32.OR.EX P0, PT, R7, UR14, P0, P2 ;  /* 0x0000000e07007c0c */ /* 0x000fe20008701520 */
[----:B------:R-:W3:-:S12]  /*0910*/  @!P1 LDG.E.U8 R14, desc[UR18][R12.64+0x1] ;  /* 0x000001120c0e9981 */ /* 0x000ed8000c1e1100 */
[----:B------:R-:W-:-:S05]  /*0920*/  @P0 IADD3 R10, P2, PT, R8, R2, RZ ;  /* 0x00000002080a0210 */ /* 0x000fca0007f5e0ff */
[----:B------:R-:W-:-:S05]  /*0930*/  @P0 IMAD.X R11, R7, 0x1, R0, P2 ;  /* 0x00000001070b0824 */ /* 0x000fca00010e0600 */
[----:B------:R-:W4:Y:S01]  /*0940*/  @P0 LDG.E.U8 R10, desc[UR18][R10.64] ;  /* 0x000000120a0a0981 */ /* 0x000f22000c1e1100 */
[----:B------:R-:W-:-:S03]  /*0950*/  @P0 IMAD.IADD R7, R3, 0x1, R8 ;  /* 0x0000000103070824 */ /* 0x000fc600078e0208 */
[----:B--2---:R0:W-:Y:S04]  /*0960*/  @!P1 STS.U8 [R16], R9 ;  /* 0x0000000910009388 */ /* 0x0041e80000000000 */
[----:B---3--:R0:W-:Y:S04]  /*0970*/  @!P1 STS.U8 [R15], R14 ;  /* 0x0000000e0f009388 */ /* 0x0081e80000000000 */
[----:B----4-:R0:W-:Y:S02]  /*0980*/  @P0 STS.U8 [R7], R10 ;  /* 0x0000000a07000388 */ /* 0x0101e40000000000 */
.L_x_14:
[----:B------:R-:W1:Y:S02]  /*0990*/  LDCU.64 UR6, c[0x0][0x390] ;  /* 0x00007200ff0677ac */ /* 0x000e640008000a00 */
[----:B-1----:R-:W-:-:S04]  /*09a0*/  ISETP.GE.U32.AND P0, PT, R4, UR6, PT ;  /* 0x0000000604007c0c */ /* 0x002fc8000bf06070 */
[----:B------:R-:W-:-:S13]  /*09b0*/  ISETP.GE.U32.AND.EX P0, PT, R6, UR7, PT, P0 ;  /* 0x0000000706007c0c */ /* 0x000fda000bf06100 */
[----:B------:R-:W-:Y:S05]  /*09c0*/  @P0 EXIT ;  /* 0x000000000000094d */ /* 0x000fea0003800000 */
[----:B------:R-:W-:Y:S01]  /*09d0*/  BAR.SYNC.DEFER_BLOCKING 0x0 ;  /* 0x0000000000007b1d */ /* 0x000fe20000010000 */
[----:B------:R-:W-:-:S04]  /*09e0*/  UISETP.NE.U32.AND UP0, UPT, UR13, UR4, UPT ;  /* 0x000000040d00728c */ /* 0x000fc8000bf05070 */
[----:B------:R-:W-:-:S09]  /*09f0*/  UISETP.NE.AND.EX UP0, UPT, UR8, UR5, UPT, UP0 ;  /* 0x000000050800728c */ /* 0x000fd2000bf05300 */
[----:B------:R-:W-:Y:S05]  /*0a00*/  BRA.U UP0, `(.L_x_17) ;  /* 0x0000000d003c7547 */ /* 0x000fea000b800000 */
[----:B------:R-:W-:Y:S02]  /*0a10*/  UISETP.GE.U32.AND UP0, UPT, UR4, UR12, UPT ;  /* 0x0000000c0400728c */ /* 0x000fe4000bf06070 */
[----:B------:R-:W-:Y:S02]  /*0a20*/  UISETP.NE.U32.AND UP1, UPT, UR4, 0x1, UPT ;  /* 0x000000010400788c */ /* 0x000fe4000bf25070 */
[----:B------:R-:W-:Y:S02]  /*0a30*/  UISETP.GE.U32.AND.EX UP0, UPT, UR5, URZ, UPT, UP0 ;  /* 0x000000ff0500728c */ /* 0x000fe4000bf06100 */
[----:B------:R-:W-:-:S04]  /*0a40*/  UISETP.NE.AND.EX UP1, UPT, UR5, URZ, UPT, UP1 ;  /* 0x000000ff0500728c */ /* 0x000fc8000bf25310 */
[----:B------:R-:W-:-:S09]  /*0a50*/  UPLOP3.LUT UP0, UPT, UP0, UP1, UPT, 0x2f, 0xf2 ;  /* 0x0000000000f2789c */ /* 0x000fd20000702577 */
[----:B------:R-:W-:Y:S05]  /*0a60*/  BRA.U UP0, `(.L_x_18) ;  /* 0x0000000900007547 */ /* 0x000fea000b800000 */
[----:B------:R-:W-:Y:S02]  /*0a70*/  UIADD3 UR6, UPT, UPT, UR9, 0x4000, URZ ;  /* 0x0000400009067890 */ /* 0x000fe4000fffe0ff */
[----:B------:R-:W-:Y:S02]  /*0a80*/  UIADD3 UR17, UP0, UPT, UR4, -0x1, URZ ;  /* 0xffffffff04117890 */ /* 0x000fe4000ff1e0ff */
[----:B------:R-:W-:Y:S02]  /*0a90*/  ULEA UR10, UR11, UR6, 0x18 ;  /* 0x000000060b0a7291 */ /* 0x000fe4000f8ec0ff */
[----:B------:R-:W-:Y:S01]  /*0aa0*/  UIADD3.X UR20, UPT, UPT, UR5, -0x1, URZ, UP0, !UPT ;  /* 0xffffffff05147890 */ /* 0x000fe200087fe4ff */
[----:B------:R-:W-:Y:S01]  /*0ab0*/  UMOV UR6, URZ ;  /* 0x000000ff00067c82 */ /* 0x000fe20008000000 */
[----:B------:R-:W-:Y:S02]  /*0ac0*/  UMOV UR13, 0x1 ;  /* 0x00000001000d7882 */ /* 0x000fe40000000000 */
[----:B0-----:R-:W-:Y:S01]  /*0ad0*/  LEA R7, R4, UR10, 0x2 ;  /* 0x0000000a04077c11 */ /* 0x001fe2000f8e10ff */
[----:B------:R-:W-:-:S07]  /*0ae0*/  UMOV UR7, URZ ;  /* 0x000000ff00077c82 */ /* 0x000fce0008000000 */
.L_x_29:
[----:B------:R-:W-:Y:S02]  /*0af0*/  UISETP.NE.U32.AND UP0, UPT, UR13, URZ, UPT ;  /* 0x000000ff0d00728c */ /* 0x000fe4000bf05070 */
[----:B------:R-:W-:Y:S02]  /*0b00*/  USHF.L.U64.HI UR15, UR13, 0x1, UR7 ;  /* 0x000000010d0f7899 */ /* 0x000fe40008010207 */
[----:B------:R-:W-:Y:S02]  /*0b10*/  UISETP.NE.AND.EX UP0, UPT, UR7, URZ, UPT, UP0 ;  /* 0x000000ff0700728c */ /* 0x000fe4000bf05300 */
[----:B------:R-:W-:Y:S01]  /*0b20*/  USHF.L.U32 UR16, UR13, 0x1, URZ ;  /* 0x000000010d107899 */ /* 0x000fe200080006ff */
[----:B------:R-:W-:-:S06]  /*0b30*/  UMOV UR14, UR6 ;  /* 0x00000006000e7c82 */ /* 0x000fcc0008000000 */
[----:B------:R-:W-:Y:S05]  /*0b40*/  BRA.U !UP0, `(.L_x_19) ;  /* 0x0000000508807547 */ /* 0x000fea000b800000 */
[----:B------:R-:W-:Y:S02]  /*0b50*/  IMAD.MOV.U32 R10, RZ, RZ, RZ ;  /* 0x000000ffff0a7224 */ /* 0x000fe400078e00ff */
[----:B------:R-:W-:-:S07]  /*0b60*/  IMAD.MOV.U32 R6, RZ, RZ, RZ ;  /* 0x000000ffff067224 */ /* 0x000fce00078e00ff */
.L_x_28:
[C---:B------:R-:W-:Y:S01]  /*0b70*/  IADD3 R8, P0, PT, R10.reuse, UR13, RZ ;  /* 0x0000000d0a087c10 */ /* 0x040fe2000ff1e0ff */
[----:B------:R-:W-:Y:S01]  /*0b80*/  BSSY.RECONVERGENT B0, `(.L_x_20) ;  /* 0x000001d000007945 */ /* 0x000fe20003800200 */
[C---:B------:R-:W-:Y:S02]  /*0b90*/  IMAD R13, R10.reuse, 0x4, R3 ;  /* 0x000000040a0d7824 */ /* 0x040fe400078e0203 */
[----:B------:R-:W-:Y:S01]  /*0ba0*/  IMAD R9, R10, 0x4, R7 ;  /* 0x000000040a097824 */ /* 0x000fe200078e0207 */
[----:B------:R-:W-:Y:S01]  /*0bb0*/  IADD3.X R6, PT, PT, R6, UR7, RZ, P0, !PT ;  /* 0x0000000706067c10 */ /* 0x000fe200087fe4ff */
[----:B------:R-:W-:Y:S02]  /*0bc0*/  IMAD.MOV.U32 R10, RZ, RZ, RZ ;  /* 0x000000ffff0a7224 */ /* 0x000fe400078e00ff */
[----:B------:R-:W-:Y:S02]  /*0bd0*/  IMAD.MOV.U32 R12, RZ, RZ, RZ ;  /* 0x000000ffff0c7224 */ /* 0x000fe400078e00ff */
[----:B------:R-:W-:-:S02]  /*0be0*/  IMAD.MOV.U32 R15, RZ, RZ, RZ ;  /* 0x000000ffff0f7224 */ /* 0x000fc400078e00ff */
[----:B------:R-:W-:Y:S02]  /*0bf0*/  IMAD.MOV.U32 R17, RZ, RZ, RZ ;  /* 0x000000ffff117224 */ /* 0x000fe400078e00ff */
[----:B------:R-:W-:-:S07]  /*0c00*/  IMAD R11, R8, 0x4, R3 ;  /* 0x00000004080b7824 */ /* 0x000fce00078e0203 */
.L_x_21:
[C---:B------:R-:W-:Y:S02]  /*0c10*/  IMAD R14, R15.reuse, 0x4, R13 ;  /* 0x000000040f0e7824 */ /* 0x040fe400078e020d */
[----:B------:R-:W-:Y:S02]  /*0c20*/  IMAD R16, R10, 0x4, R11 ;  /* 0x000000040a107824 */ /* 0x000fe400078e020b */
[----:B------:R-:W-:Y:S01]  /*0c30*/  IMAD.IADD R18, R15, 0x1, R10 ;  /* 0x000000010f127824 */ /* 0x000fe200078e020a */
[----:B------:R-:W-:Y:S03]  /*0c40*/  LDS R19, [R14] ;  /* 0x000000000e137984 */ /* 0x000fe60000000800 */
[----:B------:R-:W-:Y:S01]  /*0c50*/  IMAD R18, R18, 0x4, R9 ;  /* 0x0000000412127824 */ /* 0x000fe200078e0209 */
[----:B------:R-:W0:Y:S02]  /*0c60*/  LDS R20, [R16] ;  /* 0x0000000010147984 */ /* 0x000e240000000800 */
[----:B0-----:R-:W-:-:S13]  /*0c70*/  ISETP.GE.AND P1, PT, R19, R20, PT ;  /* 0x000000141300720c */ /* 0x001fda0003f26270 */
[----:B------:R-:W-:Y:S01]  /*0c80*/  @!P1 IADD3 R15, P0, PT, R15, 0x1, RZ ;  /* 0x000000010f0f9810 */ /* 0x000fe20007f1e0ff */
[----:B------:R0:W-:Y:S01]  /*0c90*/  @!P1 STS [R18], R19 ;  /* 0x0000001312009388 */ /* 0x0001e20000000800 */
[----:B------:R-:W-:-:S03]  /*0ca0*/  @P1 IADD3 R10, P2, PT, R10, 0x1, RZ ;  /* 0x000000010a0a1810 */ /* 0x000fc60007f5e0ff */
[----:B------:R-:W-:Y:S01]  /*0cb0*/  @!P1 IMAD.X R17, RZ, RZ, R17, P0 ;  /* 0x000000ffff119224 */ /* 0x000fe200000e0611 */
[----:B------:R-:W-:Y:S01]  /*0cc0*/  ISETP.GT.U32.AND P0, PT, R15, R10, PT ;  /* 0x0000000a0f00720c */ /* 0x000fe20003f04070 */
[----:B------:R-:W-:Y:S01]  /*0cd0*/  @P1 IMAD.X R12, RZ, RZ, R12, P2 ;  /* 0x000000ffff0c1224 */ /* 0x000fe200010e060c */
[----:B------:R0:W-:Y:S04]  /*0ce0*/  @P1 STS [R18], R20 ;  /* 0x0000001412001388 */ /* 0x0001e80000000800 */
[----:B------:R-:W-:-:S04]  /*0cf0*/  ISETP.GT.U32.AND.EX P0, PT, R17, R12, PT, P0 ;  /* 0x0000000c1100720c */ /* 0x000fc80003f04100 */
[----:B------:R-:W-:Y:S02]  /*0d00*/  SEL R14, R15, R10, P0 ;  /* 0x0000000a0f0e7207 */ /* 0x000fe40000000000 */
[----:B------:R-:W-:Y:S02]  /*0d10*/  SEL R16, R17, R12, P0 ;  /* 0x0000000c11107207 */ /* 0x000fe40000000000 */
[----:B------:R-:W-:-:S04]  /*0d20*/  ISETP.GE.U32.AND P0, PT, R14, UR13, PT ;  /* 0x0000000d0e007c0c */ /* 0x000fc8000bf06070 */
[----:B------:R-:W-:-:S13]  /*0d30*/  ISETP.GE.U32.AND.EX P0, PT, R16, UR7, PT, P0 ;  /* 0x0000000710007c0c */ /* 0x000fda000bf06100 */
[----:B0-----:R-:W-:Y:S05]  /*0d40*/  @!P0 BRA `(.L_x_21) ;  /* 0xfffffffc00b08947 */ /* 0x001fea000383ffff */
[----:B------:R-:W-:Y:S05]  /*0d50*/  BSYNC.RECONVERGENT B0 ;  /* 0x0000000000007941 */ /* 0x000fea0003800200 */
.L_x_20:
[----:B------:R-:W-:Y:S01]  /*0d60*/  IMAD.U32 R14, RZ, RZ, UR7 ;  /* 0x00000007ff0e7e24 */ /* 0x000fe2000f8e00ff */
[----:B------:R-:W-:Y:S01]  /*0d70*/  ISETP.LT.U32.AND P0, PT, R15, UR13, PT ;  /* 0x0000000d0f007c0c */ /* 0x000fe2000bf01070 */
[----:B------:R-:W-:Y:S03]  /*0d80*/  BSSY.RECONVERGENT B0, `(.L_x_22) ;  /* 0x0000018000007945 */ /* 0x000fe60003800200 */
[----:B------:R-:W-:-:S13]  /*0d90*/  ISETP.GT.U32.AND.EX P0, PT, R14, R17, PT, P0 ;  /* 0x000000110e00720c */ /* 0x000fda0003f04100 */
[----:B------:R-:W-:Y:S05]  /*0da0*/  @!P0 BRA `(.L_x_23) ;  /* 0x0000000000548947 */ /* 0x000fea0003800000 */
[C---:B------:R-:W-:Y:S01]  /*0db0*/  IADD3 R14, P0, PT, -R15.reuse, UR13, RZ ;  /* 0x0000000d0f0e7c10 */ /* 0x040fe2000ff1e1ff */
[----:B------:R-:W-:-:S03]  /*0dc0*/  IMAD R22, R15, 0x4, R13 ;  /* 0x000000040f167824 */ /* 0x000fc600078e020d */
[----:B------:R-:W-:Y:S01]  /*0dd0*/  IADD3.X R17, PT, PT, ~R17, UR7, RZ, P0, !PT ;  /* 0x0000000711117c10 */ /* 0x000fe200087fe5ff */
[----:B------:R-:W-:-:S03]  /*0de0*/  IMAD.SHL.U32 R18, R14, 0x4, RZ ;  /* 0x000000040e127824 */ /* 0x000fc600078e00ff */
[----:B------:R-:W-:Y:S02]  /*0df0*/  SHF.L.U64.HI R17, R14, 0x2, R17 ;  /* 0x000000020e117819 */ /* 0x000fe40000010211 */
[----:B------:R-:W-:-:S04]  /*0e00*/  ISETP.NE.U32.AND P0, PT, R18, RZ, PT ;  /* 0x000000ff1200720c */ /* 0x000fc80003f05070 */
[----:B------:R-:W-:-:S13]  /*0e10*/  ISETP.NE.AND.EX P0, PT, R17, RZ, PT, P0 ;  /* 0x000000ff1100720c */ /* 0x000fda0003f05300 */
[----:B------:R-:W-:Y:S05]  /*0e20*/  @!P0 BRA `(.L_x_23) ;  /* 0x0000000000348947 */ /* 0x000fea0003800000 */
[----:B------:R-:W-:Y:S02]  /*0e30*/  IMAD.IADD R14, R15, 0x1, R10 ;  /* 0x000000010f0e7824 */ /* 0x000fe400078e020a */
[----:B------:R-:W-:Y:S02]  /*0e40*/  IMAD.MOV.U32 R15, RZ, RZ, RZ ;  /* 0x000000ffff0f7224 */ /* 0x000fe400078e00ff */
[----:B------:R-:W-:Y:S02]  /*0e50*/  IMAD.MOV.U32 R16, RZ, RZ, RZ ;  /* 0x000000ffff107224 */ /* 0x000fe400078e00ff */
[----:B------:R-:W-:-:S07]  /*0e60*/  IMAD R20, R14, 0x4, R9 ;  /* 0x000000040e147824 */ /* 0x000fce00078e0209 */
.L_x_24:
[--C-:B0-----:R-:W-:Y:S02]  /*0e70*/  IMAD.IADD R13, R22, 0x1, R15.reuse ;  /* 0x00000001160d7824 */ /* 0x101fe400078e020f */
[----:B------:R-:W-:Y:S01]  /*0e80*/  IMAD.IADD R14, R20, 0x1, R15 ;  /* 0x00000001140e7824 */ /* 0x000fe200078e020f */
[----:B------:R-:W-:-:S03]  /*0e90*/  IADD3 R15, P0, PT, R15, 0x1, RZ ;  /* 0x000000010f0f7810 */ /* 0x000fc60007f1e0ff */
[----:B------:R-:W0:Y:S02]  /*0ea0*/  LDS.U8 R13, [R13] ;  /* 0x000000000d0d7984 */ /* 0x000e240000000000 */
[----:B------:R-:W-:Y:S01]  /*0eb0*/  IMAD.X R16, RZ, RZ, R16, P0 ;  /* 0x000000ffff107224 */ /* 0x000fe200000e0610 */
[----:B------:R-:W-:-:S04]  /*0ec0*/  ISETP.GE.U32.AND P0, PT, R15, R18, PT ;  /* 0x000000120f00720c */ /* 0x000fc80003f06070 */
[----:B------:R-:W-:Y:S01]  /*0ed0*/  ISETP.GE.U32.AND.EX P0, PT, R16, R17, PT, P0 ;  /* 0x000000111000720c */ /* 0x000fe20003f06100 */
[----:B0-----:R0:W-:-:S12]  /*0ee0*/  STS.U8 [R14], R13 ;  /* 0x0000000d0e007388 */ /* 0x0011d80000000000 */
[----:B------:R-:W-:Y:S05]  /*0ef0*/  @!P0 BRA `(.L_x_24) ;  /* 0xfffffffc00dc8947 */ /* 0x000fea000383ffff */
.L_x_23:
[----:B------:R-:W-:Y:S05]  /*0f00*/  BSYNC.RECONVERGENT B0 ;  /* 0x0000000000007941 */ /* 0x000fea0003800200 */
.L_x_22:
[----:B0-----:R-:W-:Y:S01]  /*0f10*/  IMAD.U32 R13, RZ, RZ, UR7 ;  /* 0x00000007ff0d7e24 */ /* 0x001fe2000f8e00ff */
        /* <DEDUP_REMOVED lines=8> */
[----:B------:R-:W-:Y:S01]  /*0fa0*/  SHF.L.U64.HI R13, R13, 0x2, R12 ;  /* 0x000000020d0d7819 */ /* 0x000fe2000001020c */
[----:B------:R-:W-:Y:S01]  /*0fb0*/  VIADD R12, R10, UR13 ;  /* 0x0000000d0a0c7c36 */ /* 0x000fe20008000000 */
[----:B------:R-:W-:-:S03]  /*0fc0*/  ISETP.NE.U32.AND P0, PT, R16, RZ, PT ;  /* 0x000000ff1000720c */ /* 0x000fc60003f05070 */
[----:B------:R-:W-:Y:S01]  /*0fd0*/  IMAD R14, R12, 0x4, R9 ;  /* 0x000000040c0e7824 */ /* 0x000fe200078e0209 */
[----:B------:R-:W-:-:S13]  /*0fe0*/  ISETP.NE.AND.EX P0, PT, R13, RZ, PT, P0 ;  /* 0x000000ff0d00720c */ /* 0x000fda0003f05300 */
[----:B------:R-:W-:Y:S05]  /*0ff0*/  @!P0 BRA `(.L_x_26) ;  /* 0x00000000002c8947 */ /* 0x000fea0003800000 */
[----:B------:R-:W-:Y:S02]  /*1000*/  IMAD.MOV.U32 R11, RZ, RZ, RZ ;  /* 0x000000ffff0b7224 */ /* 0x000fe400078e00ff */
[----:B------:R-:W-:-:S07]  /*1010*/  IMAD.MOV.U32 R12, RZ, RZ, RZ ;  /* 0x000000ffff0c7224 */ /* 0x000fce00078e00ff */
.L_x_27:
        /* <DEDUP_REMOVED lines=9> */
.L_x_26:
[----:B------:R-:W-:Y:S05]  /*10b0*/  BSYNC.RECONVERGENT B0 ;  /* 0x0000000000007941 */ /* 0x000fea0003800200 */
.L_x_25:
[----:B------:R-:W-:Y:S02]  /*10c0*/  ULOP3.LUT UR8, URZ, UR13, URZ, 0x33, !UPT ;  /* 0x0000000dff087292 */ /* 0x000fe4000f8e33ff */
[----:B0-----:R-:W-:Y:S01]  /*10d0*/  IADD3 R10, P0, PT, R8, UR13, RZ ;  /* 0x0000000d080a7c10 */ /* 0x001fe2000ff1e0ff */
[----:B------:R-:W-:Y:S02]  /*10e0*/  ULOP3.LUT UR12, URZ, UR7, URZ, 0x33, !UPT ;  /* 0x00000007ff0c7292 */ /* 0x000fe4000f8e33ff */
[----:B------:R-:W-:Y:S01]  /*10f0*/  UIADD3 UR8, UP0, UPT, UR4, UR8, URZ ;  /* 0x0000000804087290 */ /* 0x000fe2000ff1e0ff */
[----:B------:R-:W-:-:S03]  /*1100*/  IADD3.X R6, PT, PT, R6, UR7, RZ, P0, !PT ;  /* 0x0000000706067c10 */ /* 0x000fc600087fe4ff */
[----:B------:R-:W-:Y:S02]  /*1110*/  UIADD3.X UR12, UPT, UPT, UR5, UR12, URZ, UP0, !UPT ;  /* 0x0000000c050c7290 */ /* 0x000fe400087fe4ff */
[----:B------:R-:W-:-:S04]  /*1120*/  ISETP.GT.U32.AND P0, PT, R10, UR8, PT ;  /* 0x000000080a007c0c */ /* 0x000fc8000bf04070 */
[----:B------:R-:W-:-:S13]  /*1130*/  ISETP.GT.U32.AND.EX P0, PT, R6, UR12, PT, P0 ;  /* 0x0000000c06007c0c */ /* 0x000fda000bf04100 */
[----:B------:R-:W-:Y:S05]  /*1140*/  @!P0 BRA `(.L_x_28) ;  /* 0xfffffff800888947 */ /* 0x000fea000383ffff */
.L_x_19:
[----:B------:R-:W0:Y:S01]  /*1150*/  S2UR UR8, SR_CgaCtaId ;  /* 0x00000000000879c3 */ /* 0x000e220000008800 */
[----:B------:R-:W-:Y:S01]  /*1160*/  UMOV UR7, 0x400 ;  /* 0x0000040000077882 */ /* 0x000fe20000000000 */
[----:B------:R-:W-:Y:S02]  /*1170*/  UISETP.GT.U32.AND UP0, UPT, UR16, UR17, UPT ;  /* 0x000000111000728c */ /* 0x000fe4000bf04070 */
[----:B------:R-:W-:Y:S02]  /*1180*/  UIADD3 UR6, UPT, UPT, UR6, 0x1, URZ ;  /* 0x0000000106067890 */ /* 0x000fe4000fffe0ff */
[----:B------:R-:W-:Y:S01]  /*1190*/  UISETP.GT.U32.AND.EX UP0, UPT, UR15, UR20, UPT, UP0 ;  /* 0x000000140f00728c */ /* 0x000fe2000bf04100 */
[----:B------:R-:W-:Y:S01]  /*11a0*/  UMOV UR13, UR16 ;  /* 0x00000010000d7c82 */ /* 0x000fe20008000000 */
[----:B0-----:R-:W-:-:S03]  /*11b0*/  ULEA UR8, UR8, UR7, 0x18 ;  /* 0x0000000708087291 */ /* 0x001fc6000f8ec0ff */
[----:B------:R-:W-:-:S03]  /*11c0*/  UMOV UR7, UR15 ;  /* 0x0000000f00077c82 */ /* 0x000fc60008000000 */
[----:B------:R-:W-:-:S04]  /*11d0*/  LEA R6, R4, UR8, 0x2 ;  /* 0x0000000804067c11 */ /* 0x000fc8000f8e10ff */
[-C--:B------:R-:W-:Y:S02]  /*11e0*/  ISETP.NE.AND P1, PT, R7, R6.reuse, PT ;  /* 0x000000060700720c */ /* 0x080fe40003f25270 */
[----:B------:R-:W-:Y:S02]  /*11f0*/  ISETP.NE.AND P0, PT, R3, R6, PT ;  /* 0x000000060300720c */ /* 0x000fe40003f05270 */
[----:B------:R-:W-:-:S04]  /*1200*/  LEA R7, R4, UR10, 0x2 ;  /* 0x0000000a04077c11 */ /* 0x000fc8000f8e10ff */
[CC--:B------:R-:W-:Y:S02]  /*1210*/  SEL R3, R7.reuse, R6.reuse, !P0 ;  /* 0x0000000607037207 */ /* 0x0c0fe40004000000 */
[----:B------:R-:W-:Y:S01]  /*1220*/  SEL R7, R7, R6, !P1 ;  /* 0x0000000607077207 */ /* 0x000fe20004800000 */
[----:B------:R-:W-:Y:S06]  /*1230*/  BRA.U !UP0, `(.L_x_29) ;  /* 0xfffffff9082c7547 */ /* 0x000fec000b83ffff */
[----:B------:R-:W-:-:S04]  /*1240*/  ULOP3.LUT UR6, UR14, 0x1, URZ, 0xc0, !UPT ;  /* 0x000000010e067892 */ /* 0x000fc8000f8ec0ff */
[----:B------:R-:W-:-:S04]  /*1250*/  UISETP.NE.U32.AND UP0, UPT, UR6, 0x1, UPT ;  /* 0x000000010600788c */ /* 0x000fc8000bf05070 */
[----:B------:R-:W-:-:S12]  /*1260*/  USEL UR10, UR8, UR10, !UP0 ;  /* 0x0000000a080a7287 */ /* 0x000fd8000c000000 */
.L_x_18:
[----:B------:R-:W-:Y:S01]  /*1270*/  USHF.L.U32 UR12, UR4, 0x2, URZ ;  /* 0x00000002040c7899 */ /* 0x000fe200080006ff */
[----:B------:R-:W-:Y:S01]  /*1280*/  LEA R4, R4, UR10, 0x2 ;  /* 0x0000000a04047c11 */ /* 0x000fe2000f8e10ff */
[----:B------:R-:W-:-:S04]  /*1290*/  USHF.L.U64.HI UR8, UR4, 0x2, UR5 ;  /* 0x0000000204087899 */ /* 0x000fc80008010205 */
[----:B------:R-:W-:-:S04]  /*12a0*/  ISETP.NE.U32.AND P0, PT, RZ, UR12, PT ;  /* 0x0000000cff007c0c */ /* 0x000fc8000bf05070 */
[----:B------:R-:W-:-:S13]  /*12b0*/  ISETP.NE.AND.EX P0, PT, RZ, UR8, PT, P0 ;  /* 0x00000008ff007c0c */ /* 0x000fda000bf05300 */
[----:B------:R-:W-:Y:S05]  /*12c0*/  @!P0 EXIT ;  /* 0x000000000000894d */ /* 0x000fea0003800000 */
[----:B------:R-:W-:Y:S01]  /*12d0*/  UISETP.GT.U32.AND UP1, UPT, UR12, URZ, UPT ;  /* 0x000000ff0c00728c */ /* 0x000fe2000bf24070 */
[----:B------:R-:W-:Y:S01]  /*12e0*/  IMAD.MOV.U32 R6, RZ, RZ, R4 ;  /* 0x000000ffff067224 */ /* 0x000fe200078e0004 */
[----:B------:R-:W-:Y:S01]  /*12f0*/  UMOV UR4, URZ ;  /* 0x000000ff00047c82 */ /* 0x000fe20008000000 */
[----:B------:R-:W-:Y:S01]  /*1300*/  UMOV UR5, URZ ;  /* 0x000000ff00057c82 */ /* 0x000fe20008000000 */
[----:B------:R-:W-:Y:S02]  /*1310*/  UISETP.GT.U32.AND.EX UP1, UPT, UR8, URZ, UPT, UP1 ;  /* 0x000000ff0800728c */ /* 0x000fe4000bf24110 */
[----:B------:R-:W-:-:S07]  /*1320*/  UPLOP3.LUT UP0, UPT, UPT, UPT, UPT, 0x80, 0x8 ;  /* 0x000000000008789c */ /* 0x000fce0003f0f070 */
[----:B------:R-:W-:Y:S05]  /*1330*/  BRA.U UP1, `(.L_x_30) ;  /* 0x0000000101207547 */ /* 0x000fea000b800000 */
[----:B------:R1:W2:Y:S01]  /*1340*/  LDS.U8 R3, [R6] ;  /* 0x0000000006037984 */ /* 0x0002a20000000000 */
[----:B------:R-:W-:Y:S01]  /*1350*/  IADD3 R4, P0, PT, R2, UR4, RZ ;  /* 0x0000000402047c10 */ /* 0x000fe2000ff1e0ff */
[----:B------:R-:W-:Y:S01]  /*1360*/  UPLOP3.LUT UP0, UPT, UPT, UPT, UPT, 0x40, 0x4 ;  /* 0x000000000004789c */ /* 0x000fe20003f0e870 */
[----:B------:R-:W-:Y:S02]  /*1370*/  UMOV UR4, 0x1 ;  /* 0x0000000100047882 */ /* 0x000fe40000000000 */
[----:B------:R-:W-:Y:S01]  /*1380*/  IADD3.X R5, PT, PT, R0, UR5, RZ, P0, !PT ;  /* 0x0000000500057c10 */ /* 0x000fe200087fe4ff */
[----:B------:R-:W-:Y:S01]  /*1390*/  UMOV UR5, URZ ;  /* 0x000000ff00057c82 */ /* 0x000fe20008000000 */
[----:B-1----:R-:W-:-:S03]  /*13a0*/  VIADD R6, R6, 0x1 ;  /* 0x0000000106067836 */ /* 0x002fc60000000000 */
[----:B--2---:R1:W-:Y:S04]  /*13b0*/  STG.E.U8 desc[UR18][R4.64], R3 ;  /* 0x0000000304007986 */ /* 0x0043e8000c101112 */
.L_x_30:
[----:B------:R-:W-:Y:S02]  /*13c0*/  UIADD3 UR6, UP2, UPT, -UR4, UR12, URZ ;  /* 0x0000000c04067290 */ /* 0x000fe4000ff5e1ff */
[----:B------:R-:W-:Y:S02]  /*13d0*/  UISETP.GT.U32.AND UP1, UPT, UR12, UR4, UPT ;  /* 0x000000040c00728c */ /* 0x000fe4000bf24070 */
[----:B------:R-:W-:Y:S02]  /*13e0*/  UIADD3.X UR7, UPT, UPT, ~UR5, UR8, URZ, UP2, !UPT ;  /* 0x0000000805077290 */ /* 0x000fe400097fe5ff */
[----:B------:R-:W-:Y:S02]  /*13f0*/  UISETP.GT.U32.AND.EX UP1, UPT, UR8, UR5, UPT, UP1 ;  /* 0x000000050800728c */ /* 0x000fe4000bf24110 */
[----:B------:R-:W-:-:S04]  /*1400*/  UISETP.LE.U32.AND UP2, UPT, UR6, 0x3, UPT ;  /* 0x000000030600788c */ /* 0x000fc8000bf43070 */
[----:B------:R-:W-:-:S09]  /*1410*/  UISETP.LE.U32.OR.EX UP1, UPT, UR7, URZ, !UP1, UP2 ;  /* 0x000000ff0700728c */ /* 0x000fd2000cf23520 */
[----:B------:R-:W-:Y:S05]  /*1420*/  BRA.U UP1, `(.L_x_31) ;  /* 0x00000001014c7547 */ /* 0x000fea000b800000 */
[----:B------:R-:W-:-:S04]  /*1430*/  UIADD3 UR6, UP0, UPT, UR12, -0x3, URZ ;  /* 0xfffffffd0c067890 */ /* 0x000fc8000ff1e0ff */
[----:B------:R-:W-:Y:S02]  /*1440*/  UIADD3.X UR7, UPT, UPT, UR8, -0x1, URZ, UP0, !UPT ;  /* 0xffffffff08077890 */ /* 0x000fe400087fe4ff */
[----:B------:R-:W-:-:S11]  /*1450*/  UPLOP3.LUT UP0, UPT, UPT, UPT, UPT, 0x40, 0x4 ;  /* 0x000000000004789c */ /* 0x000fd60003f0e870 */
.L_x_32:
[----:B-1-3--:R-:W1:Y:S01]  /*1460*/  LDS.U8 R3, [R6] ;  /* 0x0000000006037984 */ /* 0x00ae620000000000 */
[----:B------:R-:W-:Y:S01]  /*1470*/  IADD3 R4, P0, PT, R2, UR4, RZ ;  /* 0x0000000402047c10 */ /* 0x000fe2000ff1e0ff */
[----:B------:R-:W-:Y:S02]  /*1480*/  UIADD3 UR4, UP1, UPT, UR4, 0x4, URZ ;  /* 0x0000000404047890 */ /* 0x000fe4000ff3e0ff */
[----:B0-----:R-:W0:Y:S01]  /*1490*/  LDS.U8 R7, [R6+0x1] ;  /* 0x0000010006077984 */ /* 0x001e220000000000 */
[----:B------:R-:W-:Y:S01]  /*14a0*/  IADD3.X R5, PT, PT, R0, UR5, RZ, P0, !PT ;  /* 0x0000000500057c10 */ /* 0x000fe200087fe4ff */
[----:B------:R-:W-:Y:S02]  /*14b0*/  UIADD3.X UR5, UPT, UPT, URZ, UR5, URZ, UP1, !UPT ;  /* 0x00000005ff057290 */ /* 0x000fe40008ffe4ff */
[----:B------:R-:W2:Y:S01]  /*14c0*/  LDS.U8 R9, [R6+0x2] ;  /* 0x0000020006097984 */ /* 0x000ea20000000000 */
[----:B------:R-:W-:-:S03]  /*14d0*/  UISETP.GE.U32.AND UP1, UPT, UR4, UR6, UPT ;  /* 0x000000060400728c */ /* 0x000fc6000bf26070 */
[----:B------:R3:W4:Y:S01]  /*14e0*/  LDS.U8 R11, [R6+0x3] ;  /* 0x00000300060b7984 */ /* 0x0007220000000000 */
[----:B------:R-:W-:Y:S01]  /*14f0*/  UISETP.GE.U32.AND.EX UP1, UPT, UR5, UR7, UPT, UP1 ;  /* 0x000000070500728c */ /* 0x000fe2000bf26110 */
[----:B---3--:R-:W-:Y:S02]  /*1500*/  VIADD R6, R6, 0x4 ;  /* 0x0000000406067836 */ /* 0x008fe40000000000 */
[----:B-1----:R3:W-:Y:S04]  /*1510*/  STG.E.U8 desc[UR18][R4.64], R3 ;  /* 0x0000000304007986 */ /* 0x0027e8000c101112 */
[----:B0-----:R3:W-:Y:S04]  /*1520*/  STG.E.U8 desc[UR18][R4.64+0x1], R7 ;  /* 0x0000010704007986 */ /* 0x0017e8000c101112 */
[----:B--2---:R3:W-:Y:S04]  /*1530*/  STG.E.U8 desc[UR18][R4.64+0x2], R9 ;  /* 0x0000020904007986 */ /* 0x0047e8000c101112 */
[----:B----4-:R3:W-:Y:S01]  /*1540*/  STG.E.U8 desc[UR18][R4.64+0x3], R11 ;  /* 0x0000030b04007986 */ /* 0x0107e2000c101112 */
[----:B------:R-:W-:Y:S05]  /*1550*/  BRA.U !UP1, `(.L_x_32) ;  /* 0xfffffffd09c07547 */ /* 0x000fea000b83ffff */
.L_x_31:
[----:B------:R-:W-:Y:S02]  /*1560*/  UIADD3 UR6, UP2, UPT, -UR4, UR12, URZ ;  /* 0x0000000c04067290 */ /* 0x000fe4000ff5e1ff */
[----:B------:R-:W-:Y:S02]  /*1570*/  UISETP.GT.U32.AND UP1, UPT, UR12, UR4, UPT ;  /* 0x000000040c00728c */ /* 0x000fe4000bf24070 */
[----:B------:R-:W-:Y:S02]  /*1580*/  UIADD3.X UR7, UPT, UPT, ~UR5, UR8, URZ, UP2, !UPT ;  /* 0x0000000805077290 */ /* 0x000fe400097fe5ff */
[----:B------:R-:W-:Y:S02]  /*1590*/  UISETP.GT.U32.AND.EX UP2, UPT, UR8, UR5, UPT, UP1 ;  /* 0x000000050800728c */ /* 0x000fe4000bf44110 */
[----:B------:R-:W-:-:S04]  /*15a0*/  UISETP.LE.U32.AND UP1, UPT, UR6, 0x1, UPT ;  /* 0x000000010600788c */ /* 0x000fc8000bf23070 */
[----:B------:R-:W-:-:S09]  /*15b0*/  UISETP.LE.U32.OR.EX UP1, UPT, UR7, URZ, !UP2, UP1 ;  /* 0x000000ff0700728c */ /* 0x000fd2000d723510 */
[----:B------:R-:W-:Y:S05]  /*15c0*/  BRA.U UP1, `(.L_x_33) ;  /* 0x0000000101287547 */ /* 0x000fea000b800000 */
[----:B-1-3--:R-:W1:Y:S01]  /*15d0*/  LDS.U8 R3, [R6] ;  /* 0x0000000006037984 */ /* 0x00ae620000000000 */
[----:B------:R-:W-:Y:S01]  /*15e0*/  IADD3 R4, P0, PT, R2, UR4, RZ ;  /* 0x0000000402047c10 */ /* 0x000fe2000ff1e0ff */
[----:B------:R-:W-:Y:S02]  /*15f0*/  UIADD3 UR4, UP0, UPT, UR4, 0x2, URZ ;  /* 0x0000000204047890 */ /* 0x000fe4000ff1e0ff */
[----:B0-----:R0:W2:Y:S01]  /*1600*/  LDS.U8 R7, [R6+0x1] ;  /* 0x0000010006077984 */ /* 0x0010a20000000000 */
[----:B------:R-:W-:Y:S01]  /*1610*/  IADD3.X R5, PT, PT, R0, UR5, RZ, P0, !PT ;  /* 0x0000000500057c10 */ /* 0x000fe200087fe4ff */
[----:B------:R-:W-:Y:S02]  /*1620*/  UIADD3.X UR5, UPT, UPT, URZ, UR5, URZ, UP0, !UPT ;  /* 0x00000005ff057290 */ /* 0x000fe400087fe4ff */
[----:B------:R-:W-:Y:S01]  /*1630*/  UPLOP3.LUT UP0, UPT, UPT, UPT, UPT, 0x40, 0x4 ;  /* 0x000000000004789c */ /* 0x000fe20003f0e870 */
[----:B0-----:R-:W-:Y:S01]  /*1640*/  VIADD R6, R6, 0x2 ;  /* 0x0000000206067836 */ /* 0x001fe20000000000 */
[----:B-1----:R4:W-:Y:S04]  /*1650*/  STG.E.U8 desc[UR18][R4.64], R3 ;  /* 0x0000000304007986 */ /* 0x0029e8000c101112 */
[----:B--2---:R4:W-:Y:S05]  /*1660*/  STG.E.U8 desc[UR18][R4.64+0x1], R7 ;  /* 0x0000010704007986 */ /* 0x0049ea000c101112 */
.L_x_33:
[----:B------:R-:W-:-:S04]  /*1670*/  UISETP.LT.U32.AND UP1, UPT, UR4, UR12, UPT ;  /* 0x0000000c0400728c */ /* 0x000fc8000bf21070 */
[----:B------:R-:W-:-:S06]  /*1680*/  UISETP.LT.U32.OR.EX UP0, UPT, UR5, UR8, UP0, UP1 ;  /* 0x000000080500728c */ /* 0x000fcc0008701510 */
[----:B------:R-:W-:-:S13]  /*1690*/  PLOP3.LUT P0, PT, PT, PT, UP0, 0x80, 0x8 ;  /* 0x000000000008781c */ /* 0x000fda0003f0f008 */
[----:B------:R-:W-:Y:S05]  /*16a0*/  @!P0 EXIT ;  /* 0x000000000000894d */ /* 0x000fea0003800000 */
[----:B-1-34-:R-:W1:Y:S01]  /*16b0*/  LDS.U8 R5, [R6] ;  /* 0x0000000006057984 */ /* 0x01ae620000000000 */
[----:B------:R-:W-:-:S04]  /*16c0*/  IADD3 R2, P0, PT, R2, UR4, RZ ;  /* 0x0000000402027c10 */ /* 0x000fc8000ff1e0ff */
[----:B------:R-:W-:-:S05]  /*16d0*/  IADD3.X R3, PT, PT, R0, UR5, RZ, P0, !PT ;  /* 0x0000000500037c10 */ /* 0x000fca00087fe4ff */
[----:B-1----:R-:W-:Y:S01]  /*16e0*/  STG.E.U8 desc[UR18][R2.64], R5 ;  /* 0x0000000502007986 */ /* 0x002fe2000c101112 */
[----:B------:R-:W-:Y:S05]  /*16f0*/  EXIT ;  /* 0x000000000000794d */ /* 0x000fea0003800000 */
.L_x_17:
[----:B------:R-:W-:Y:S02]  /*1700*/  UISETP.GE.U32.AND UP1, UPT, UR4, UR12, UPT ;  /* 0x0000000c0400728c */ /* 0x000fe4000bf26070 */
[----:B------:R-:W-:Y:S02]  /*1710*/  UISETP.NE.U32.AND UP0, UPT, UR13, 0x1, UPT ;  /* 0x000000010d00788c */ /* 0x000fe4000bf05070 */
[----:B------:R-:W-:Y:S02]  /*1720*/  UISETP.GE.U32.AND.EX UP2, UPT, UR5, URZ, UPT, UP1 ;  /* 0x000000ff0500728c */ /* 0x000fe4000bf46110 */
[----:B------:R-:W-:Y:S02]  /*1730*/  UISETP.NE.AND.EX UP0, UPT, UR8, URZ, UPT, UP0 ;  /* 0x000000ff0800728c */ /* 0x000fe4000bf05300 */
[----:B------:R-:W-:Y:S02]  /*1740*/  UPLOP3.LUT UP1, UPT, UPT, UPT, UPT, 0x40, 0x4 ;  /* 0x000000000004789c */ /* 0x000fe40003f2e870 */
        /* <DEDUP_REMOVED lines=10> */
.L_x_45:
[----:B------:R-:W-:Y:S02]  /*17f0*/  UISETP.NE.U32.AND UP0, UPT, UR12, URZ, UPT ;  /* 0x000000ff0c00728c */ /* 0x000fe4000bf05070 */
[----:B------:R-:W-:Y:S02]  /*1800*/  USHF.L.U32 UR15, UR12, 0x1, URZ ;  /* 0x000000010c0f7899 */ /* 0x000fe400080006ff */
[----:B------:R-:W-:Y:S01]  /*1810*/  UISETP.NE.AND.EX UP0, UPT, UR7, URZ, UPT, UP0 ;  /* 0x000000ff0700728c */ /* 0x000fe2000bf05300 */
[----:B------:R-:W-:-:S08]  /*1820*/  UMOV UR14, UR6 ;  /* 0x00000006000e7c82 */ /* 0x000fd00008000000 */
[----:B------:R-:W-:Y:S05]  /*1830*/  BRA.U !UP0, `(.L_x_35) ;  /* 0x0000000508887547 */ /* 0x000fea000b800000 */
[----:B------:R-:W-:Y:S02]  /*1840*/  IMAD.MOV.U32 R10, RZ, RZ, RZ ;  /* 0x000000ffff0a7224 */ /* 0x000fe400078e00ff */
[----:B------:R-:W-:-:S07]  /*1850*/  IMAD.MOV.U32 R6, RZ, RZ, RZ ;  /* 0x000000ffff067224 */ /* 0x000fce00078e00ff */
.L_x_44:
        /* <DEDUP_REMOVED lines=10> */
.L_x_37:
[----:B------:R-:W-:Y:S02]  /*1900*/  IMAD R14, R15, 0x4, R13 ;  /* 0x000000040f0e7824 */ /* 0x000fe400078e020d */
[----:B------:R-:W-:-:S03]  /*1910*/  IMAD R16, R10, 0x4, R11 ;  /* 0x000000040a107824 */ /* 0x000fc600078e020b */
[----:B------:R-:W-:Y:S04]  /*1920*/  LDS R19, [R14] ;  /* 0x000000000e137984 */ /* 0x000fe80000000800 */
[----:B------:R-:W0:Y:S02]  /*1930*/  LDS R20, [R16] ;  /* 0x0000000010147984 */ /* 0x000e240000000800 */
[----:B0-----:R-:W-:-:S13]  /*1940*/  ISETP.GE.AND P1, PT, R19, R20, PT ;  /* 0x000000141300720c */ /* 0x001fda0003f26270 */
[C---:B------:R-:W-:Y:S01]  /*1950*/  @!P1 IMAD.IADD R18, R15.reuse, 0x1, R10 ;  /* 0x000000010f129824 */ /* 0x040fe200078e020a */
[----:B------:R-:W-:-:S03]  /*1960*/  @!P1 IADD3 R15, P0, PT, R15, 0x1, RZ ;  /* 0x000000010f0f9810 */ /* 0x000fc60007f1e0ff */
[----:B------:R-:W-:Y:S02]  /*1970*/  @!P1 IMAD R18, R18, 0x4, R9 ;  /* 0x0000000412129824 */ /* 0x000fe400078e0209 */
[C---:B------:R-:W-:Y:S01]  /*1980*/  @P1 IMAD.IADD R22, R15.reuse, 0x1, R10 ;  /* 0x000000010f161824 */ /* 0x040fe200078e020a */
[----:B------:R-:W-:Y:S01]  /*1990*/  @P1 IADD3 R10, P2, PT, R10, 0x1, RZ ;  /* 0x000000010a0a1810 */ /* 0x000fe20007f5e0ff */
[----:B------:R-:W-:Y:S01]  /*19a0*/  @!P1 IMAD.X R17, RZ, RZ, R17, P0 ;  /* 0x000000ffff119224 */ /* 0x000fe200000e0611 */
[----:B------:R0:W-:Y:S01]  /*19b0*/  @!P1 STS [R18], R19 ;  /* 0x0000001312009388 */ /* 0x0001e20000000800 */
[----:B------:R-:W-:Y:S01]  /*19c0*/  @P1 IMAD R21, R22, 0x4, R9 ;  /* 0x0000000416151824 */ /* 0x000fe200078e0209 */
[----:B------:R-:W-:Y:S01]  /*19d0*/  ISETP.GT.U32.AND P0, PT, R15, R10, PT ;  /* 0x0000000a0f00720c */ /* 0x000fe20003f04070 */
[----:B------:R-:W-:-:S03]  /*19e0*/  @P1 IMAD.X R12, RZ, RZ, R12, P2 ;  /* 0x000000ffff0c1224 */ /* 0x000fc600010e060c */
[----:B------:R0:W-:Y:S02]  /*19f0*/  @P1 STS [R21], R20 ;  /* 0x0000001415001388 */ /* 0x0001e40000000800 */
[----:B------:R-:W-:-:S04]  /*1a00*/  ISETP.GT.U32.AND.EX P0, PT, R17, R12, PT, P0 ;  /* 0x0000000c1100720c */ /* 0x000fc80003f04100 */
[----:B------:R-:W-:Y:S02]  /*1a10*/  SEL R14, R15, R10, P0 ;  /* 0x0000000a0f0e7207 */ /* 0x000fe40000000000 */
[----:B------:R-:W-:Y:S02]  /*1a20*/  SEL R16, R17, R12, P0 ;  /* 0x0000000c11107207 */ /* 0x000fe40000000000 */
[----:B------:R-:W-:-:S04]  /*1a30*/  ISETP.GE.U32.AND P0, PT, R14, UR12, PT ;  /* 0x0000000c0e007c0c */ /* 0x000fc8000bf06070 */
[----:B------:R-:W-:-:S13]  /*1a40*/  ISETP.GE.U32.AND.EX P0, PT, R16, UR7, PT, P0 ;  /* 0x0000000710007c0c */ /* 0x000fda000bf06100 */
[----:B0-----:R-:W-:Y:S05]  /*1a50*/  @!P0 BRA `(.L_x_37) ;  /* 0xfffffffc00a88947 */ /* 0x001fea000383ffff */
[----:B------:R-:W-:Y:S05]  /*1a60*/  BSYNC.RECONVERGENT B0 ;  /* 0x0000000000007941 */ /* 0x000fea0003800200 */
.L_x_36:
        /* <DEDUP_REMOVED lines=17> */
.L_x_40:
        /* <DEDUP_REMOVED lines=9> */
.L_x_39:
[----:B------:R-:W-:Y:S05]  /*1c10*/  BSYNC.RECONVERGENT B0 ;  /* 0x0000000000007941 */ /* 0x000fea0003800200 */
.L_x_38:
        /* <DEDUP_REMOVED lines=17> */
.L_x_43:
        /* <DEDUP_REMOVED lines=9> */
.L_x_42:
[----:B------:R-:W-:Y:S05]  /*1dc0*/  BSYNC.RECONVERGENT B0 ;  /* 0x0000000000007941 */ /* 0x000fea0003800200 */
.L_x_41:
        /* <DEDUP_REMOVED lines=9> */
.L_x_35:
[----:B------:R-:W0:Y:S01]  /*1e60*/  S2UR UR11, SR_CgaCtaId ;  /* 0x00000000000b79c3 */ /* 0x000e220000008800 */
[----:B------:R-:W-:Y:S01]  /*1e70*/  UMOV UR9, 0x400 ;  /* 0x0000040000097882 */ /* 0x000fe20000000000 */
[----:B------:R-:W-:Y:S02]  /*1e80*/  USHF.L.U64.HI UR7, UR12, 0x1, UR7 ;  /* 0x000000010c077899 */ /* 0x000fe40008010207 */
[----:B------:R-:W-:Y:S02]  /*1e90*/  UIADD3 UR16, UPT, UPT, UR9, 0x4000, URZ ;  /* 0x0000400009107890 */ /* 0x000fe4000fffe0ff */
[----:B------:R-:W-:Y:S02]  /*1ea0*/  UISETP.GT.U32.AND UP0, UPT, UR15, UR17, UPT ;  /* 0x000000110f00728c */ /* 0x000fe4000bf04070 */
[----:B------:R-:W-:Y:S02]  /*1eb0*/  UIADD3 UR6, UPT, UPT, UR6, 0x1, URZ ;  /* 0x0000000106067890 */ /* 0x000fe4000fffe0ff */
[----:B------:R-:W-:Y:S01]  /*1ec0*/  UISETP.GT.U32.AND.EX UP0, UPT, UR7, UR20, UPT, UP0 ;  /* 0x000000140700728c */ /* 0x000fe2000bf04100 */
[----:B------:R-:W-:Y:S01]  /*1ed0*/  UMOV UR12, UR15 ;  /* 0x0000000f000c7c82 */ /* 0x000fe20008000000 */
[----:B0-----:R-:W-:-:S02]  /*1ee0*/  ULEA UR10, UR11, UR9, 0x18 ;  /* 0x000000090b0a7291 */ /* 0x001fc4000f8ec0ff */
[----:B------:R-:W-:-:S04]  /*1ef0*/  ULEA UR16, UR11, UR16, 0x18 ;  /* 0x000000100b107291 */ /* 0x000fc8000f8ec0ff */
        /* <DEDUP_REMOVED lines=8> */
[----:B------:R-:W-:-:S11]  /*1f80*/  UISETP.NE.U32.AND UP1, UPT, UR6, 0x1, UPT ;  /* 0x000000010600788c */ /* 0x000fd6000bf25070 */
.L_x_34:
[----:B0-----:R-:W0:Y:S01]  /*1f90*/  S2R R15, SR_TID.X ;  /* 0x00000000000f7919 */ /* 0x001e220000002100 */
[----:B------:R-:W-:Y:S02]  /*1fa0*/  USHF.L.U32 UR7, UR13, 0x1, URZ ;  /* 0x000000010d077899 */ /* 0x000fe400080006ff */
[----:B------:R-:W-:Y:S01]  /*1fb0*/  USHF.L.U64.HI UR8, UR13, 0x1, UR8 ;  /* 0x000000010d087899 */ /* 0x000fe20008010208 */
[----:B------:R-:W-:Y:S01]  /*1fc0*/  BAR.SYNC.DEFER_BLOCKING 0x0 ;  /* 0x0000000000007b1d */ /* 0x000fe20000010000 */
[----:B------:R-:W-:Y:S02]  /*1fd0*/  UISETP.GE.U32.AND UP0, UPT, UR7, UR4, UPT ;  /* 0x000000040700728c */ /* 0x000fe4000bf06070 */
[----:B------:R-:W-:Y:S02]  /*1fe0*/  UIADD3 UR9, UPT, UPT, UR9, 0x4000, URZ ;  /* 0x0000400009097890 */ /* 0x000fe4000fffe0ff */
[----:B------:R-:W-:Y:S02]  /*1ff0*/  UISETP.GE.U32.AND.EX UP0, UPT, UR8, UR5, UPT, UP0 ;  /* 0x000000050800728c */ /* 0x000fe4000bf06100 */
[----:B------:R-:W-:-:S04]  /*2000*/  ULEA UR9, UR11, UR9, 0x18 ;  /* 0x000000090b097291 */ /* 0x000fc8000f8ec0ff */
[----:B------:R-:W-:-:S03]  /*2010*/  USEL UR11, UR9, UR10, UP1 ;  /* 0x0000000a090b7287 */ /* 0x000fc60008800000 */
[----:B------:R-:W-:Y:S09]  /*2020*/  BRA.U UP0, `(.L_x_46) ;  /* 0x0000000500bc7547 */ /* 0x000ff2000b800000 */
[----:B------:R-:W-:Y:S01]  /*2030*/  USEL UR6, UR10, UR9, UP1 ;  /* 0x000000090a067287 */ /* 0x000fe20008800000 */
[----:B------:R-:W-:-:S11]  /*2040*/  UMOV UR12, 0x2 ;  /* 0x00000002000c7882 */ /* 0x000fd60000000000 */
.L_x_55:
[----:B------:R-:W-:Y:S01]  /*2050*/  UIADD3 UR9, UPT, UPT, UR12, -0x1, URZ ;  /* 0xffffffff0c097890 */ /* 0x000fe2000fffe0ff */
[----:B------:R-:W-:Y:S01]  /*2060*/  IMAD.U32 R8, RZ, RZ, UR13 ;  /* 0x0000000dff087e24 */ /* 0x000fe2000f8e00ff */
[----:B------:R-:W-:Y:S01]  /*2070*/  UMOV UR13, UR7 ;  /* 0x00000007000d7c82 */ /* 0x000fe20008000000 */
[----:B------:R-:W-:Y:S03]  /*2080*/  BSSY.RECONVERGENT B0, `(.L_x_47) ;  /* 0x000005a000007945 */ /* 0x000fe60003800200 */
[----:B0-----:R-:W-:-:S13]  /*2090*/  LOP3.LUT P0, RZ, R15, UR9, RZ, 0xc0, !PT ;  /* 0x000000090fff7c12 */ /* 0x001fda000f80c0ff */
[----:B-1----:R-:W-:Y:S05]  /*20a0*/  @P0 BRA `(.L_x_48) ;  /* 0x00000004005c0947 */ /* 0x002fea0003800000 */
[C---:B------:R-:W-:Y:S01]  /*20b0*/  ISETP.NE.AND.EX P0, PT, R8.reuse, RZ, PT, !PT ;  /* 0x000000ff0800720c */ /* 0x040fe20003f053f0 */
[----:B------:R-:W-:Y:S01]  /*20c0*/  IMAD.IADD R10, R8, 0x1, R4 ;  /* 0x00000001080a7824 */ /* 0x000fe200078e0204 */
[----:B------:R-:W-:Y:S01]  /*20d0*/  PLOP3.LUT P1, PT, PT, PT, PT, 0x8, 0x80 ;  /* 0x000000000080781c */ /* 0x000fe20003f2e170 */
[----:B------:R-:W-:Y:S01]  /*20e0*/  IMAD.MOV.U32 R17, RZ, RZ, RZ ;  /* 0x000000ffff117224 */ /* 0x000fe200078e00ff */
[----:B------:R-:W-:Y:S01]  /*20f0*/  PLOP3.LUT P2, PT, PT, PT, PT, 0x8, 0x80 ;  /* 0x000000000080781c */ /* 0x000fe20003f4e170 */
[----:B------:R-:W-:Y:S01]  /*2100*/  IMAD.MOV.U32 R14, RZ, RZ, RZ ;  /* 0x000000ffff0e7224 */ /* 0x000fe200078e00ff */
[C---:B------:R-:W-:Y:S01]  /*2110*/  LEA R16, R4.reuse, UR11, 0x2 ;  /* 0x0000000b04107c11 */ /* 0x040fe2000f8e10ff */
[----:B------:R-:W-:Y:S01]  /*2120*/  IMAD.MOV.U32 R3, RZ, RZ, RZ ;  /* 0x000000ffff037224 */ /* 0x000fe200078e00ff */
[----:B------:R-:W-:Y:S01]  /*2130*/  SHF.R.S32.HI R7, RZ, 0x1f, R8 ;  /* 0x0000001fff077819 */ /* 0x000fe20000011408 */
[----:B------:R-:W-:Y:S01]  /*2140*/  IMAD.MOV.U32 R12, RZ, RZ, RZ ;  /* 0x000000ffff0c7224 */ /* 0x000fe200078e00ff */
[----:B------:R-:W-:-:S02]  /*2150*/  LEA R6, R4, UR6, 0x2 ;  /* 0x0000000604067c11 */ /* 0x000fc4000f8e10ff */
[----:B------:R-:W-:Y:S01]  /*2160*/  LEA R10, R10, UR11, 0x2 ;  /* 0x0000000b0a0a7c11 */ /* 0x000fe2000f8e10ff */
[----:B------:R-:W-:Y:S06]  /*2170*/  @!P0 BRA `(.L_x_49) ;  /* 0x0000000000708947 */ /* 0x000fec0003800000 */
[----:B------:R-:W-:Y:S01]  /*2180*/  BSSY.RECONVERGENT B1, `(.L_x_49) ;  /* 0x000001b000017945 */ /* 0x000fe20003800200 */
[----:B------:R-:W-:Y:S02]  /*2190*/  IMAD.MOV.U32 R3, RZ, RZ, RZ ;  /* 0x000000ffff037224 */ /* 0x000fe400078e00ff */
[----:B------:R-:W-:Y:S02]  /*21a0*/  IMAD.MOV.U32 R12, RZ, RZ, RZ ;  /* 0x000000ffff0c7224 */ /* 0x000fe400078e00ff */
[----:B------:R-:W-:Y:S02]  /*21b0*/  IMAD.MOV.U32 R17, RZ, RZ, RZ ;  /* 0x000000ffff117224 */ /* 0x000fe400078e00ff */
[----:B------:R-:W-:-:S07]  /*21c0*/  IMAD.MOV.U32 R14, RZ, RZ, RZ ;  /* 0x000000ffff0e7224 */ /* 0x000fce00078e00ff */
.L_x_50:
[----:B------:R-:W-:Y:S02]  /*21d0*/  IMAD R11, R3, 0x4, R10 ;  /* 0x00000004030b7824 */ /* 0x000fe400078e020a */
[C---:B------:R-:W-:Y:S02]  /*21e0*/  IMAD R9, R17.reuse, 0x4, R16 ;  /* 0x0000000411097824 */ /* 0x040fe400078e0210 */
[----:B------:R-:W-:Y:S02]  /*21f0*/  IMAD.IADD R13, R17, 0x1, R3 ;  /* 0x00000001110d7824 */ /* 0x000fe400078e0203 */
[----:B------:R-:W-:Y:S02]  /*2200*/  LDS R11, [R11] ;  /* 0x000000000b0b7984 */ /* 0x000fe40000000800 */
[----:B------:R-:W-:Y:S02]  /*2210*/  IMAD R13, R13, 0x4, R6 ;  /* 0x000000040d0d7824 */ /* 0x000fe400078e0206 */
[----:B------:R-:W0:Y:S02]  /*2220*/  LDS R18, [R9] ;  /* 0x0000000009127984 */ /* 0x000e240000000800 */
[----:B0-----:R-:W-:-:S13]  /*2230*/  ISETP.GE.AND P0, PT, R18, R11, PT ;  /* 0x0000000b1200720c */ /* 0x001fda0003f06270 */
[----:B------:R-:W-:Y:S01]  /*2240*/  @!P0 IADD3 R17, P1, PT, R17, 0x1, RZ ;  /* 0x0000000111118810 */ /* 0x000fe20007f3e0ff */
[----:B------:R0:W-:Y:S01]  /*2250*/  @!P0 STS [R13], R18 ;  /* 0x000000120d008388 */ /* 0x0001e20000000800 */
[----:B------:R-:W-:-:S03]  /*2260*/  @P0 IADD3 R3, P2, PT, R3, 0x1, RZ ;  /* 0x0000000103030810 */ /* 0x000fc60007f5e0ff */
[----:B------:R0:W-:Y:S01]  /*2270*/  @P0 STS [R13], R11 ;  /* 0x0000000b0d000388 */ /* 0x0001e20000000800 */
[----:B------:R-:W-:Y:S01]  /*2280*/  @!P0 IMAD.X R14, RZ, RZ, R14, P1 ;  /* 0x000000ffff0e8224 */ /* 0x000fe200008e060e */
[-C--:B------:R-:W-:Y:S01]  /*2290*/  ISETP.GE.U32.AND P1, PT, R17, R8.reuse, PT ;  /* 0x000000081100720c */ /* 0x080fe20003f26070 */
[----:B------:R-:W-:Y:S01]  /*22a0*/  @P0 IMAD.X R12, RZ, RZ, R12, P2 ;  /* 0x000000ffff0c0224 */ /* 0x000fe200010e060c */
[-C--:B------:R-:W-:Y:S02]  /*22b0*/  ISETP.GE.U32.AND P0, PT, R3, R8.reuse, PT ;  /* 0x000000080300720c */ /* 0x080fe40003f06070 */
[----:B------:R-:W-:Y:S02]  /*22c0*/  ISETP.LT.U32.AND P2, PT, R17, R8, PT ;  /* 0x000000081100720c */ /* 0x000fe40003f41070 */
[-C--:B------:R-:W-:Y:S02]  /*22d0*/  ISETP.GE.U32.AND.EX P0, PT, R12, R7.reuse, PT, P0 ;  /* 0x000000070c00720c */ /* 0x080fe40003f06100 */
[----:B------:R-:W-:-:S02]  /*22e0*/  ISETP.LT.U32.AND.EX P3, PT, R14, R7, PT, P2 ;  /* 0x000000070e00720c */ /* 0x000fc40003f61120 */
[----:B------:R-:W-:Y:S02]  /*22f0*/  ISETP.GE.U32.AND.EX P1, PT, R14, R7, PT, P1 ;  /* 0x000000070e00720c */ /* 0x000fe40003f26110 */
[----:B------:R-:W-:Y:S02]  /*2300*/  PLOP3.LUT P2, PT, P0, PT, PT, 0x8, 0x80 ;  /* 0x000000000080781c */ /* 0x000fe4000074e170 */
[----:B------:R-:W-:-:S07]  /*2310*/  PLOP3.LUT P1, PT, P1, PT, PT, 0x8, 0x80 ;  /* 0x000000000080781c */ /* 0x000fce0000f2e170 */
[----:B0-----:R-:W-:Y:S06]  /*2320*/  @!P0 BRA P3, `(.L_x_50) ;  /* 0xfffffffc00a88947 */ /* 0x001fec000183ffff */
[----:B------:R-:W-:Y:S05]  /*2330*/  BSYNC.RECONVERGENT B1 ;  /* 0x0000000000017941 */ /* 0x000fea0003800200 */
.L_x_49:
[----:B------:R-:W-:Y:S04]  /*2340*/  BSSY.RECONVERGENT B1, `(.L_x_51) ;  /* 0x0000017000017945 */ /* 0x000fe80003800200 */
[----:B------:R-:W-:Y:S05]  /*2350*/  @!P1 BRA `(.L_x_52) ;  /* 0x0000000000549947 */ /* 0x000fea0003800000 */
[----:B------:R-:W-:Y:S01]  /*2360*/  IADD3 R9, P0, PT, R8, -R17, RZ ;  /* 0x8000001108097210 */ /* 0x000fe20007f1e0ff */
[----:B------:R-:W-:-:S04]  /*2370*/  IMAD R16, R17, 0x4, R16 ;  /* 0x0000000411107824 */ /* 0x000fc800078e0210 */
[----:B------:R-:W-:Y:S02]  /*2380*/  IMAD.X R14, R7, 0x1, ~R14, P0 ;  /* 0x00000001070e7824 */ /* 0x000fe400000e0e0e */
        /* <DEDUP_REMOVED lines=9> */
.L_x_53:
        /* <DEDUP_REMOVED lines=9> */
.L_x_52:
[----:B------:R-:W-:Y:S05]  /*24b0*/  BSYNC.RECONVERGENT B1 ;  /* 0x0000000000017941 */ /* 0x000fea0003800200 */
.L_x_51:
[----:B------:R-:W-:Y:S05]  /*24c0*/  @!P2 BRA `(.L_x_48) ;  /* 0x000000000054a947 */ /* 0x000fea0003800000 */
[----:B0-----:R-:W-:-:S05]  /*24d0*/  IADD3 R9, P0, PT, R8, -R3, RZ ;  /* 0x8000000308097210 */ /* 0x001fca0007f1e0ff */
[----:B------:R-:W-:Y:S02]  /*24e0*/  IMAD.X R12, R7, 0x1, ~R12, P0 ;  /* 0x00000001070c7824 */ /* 0x000fe400000e0e0c */
[C---:B------:R-:W-:Y:S02]  /*24f0*/  IMAD.SHL.U32 R14, R9.reuse, 0x4, RZ ;  /* 0x00000004090e7824 */ /* 0x040fe400078e00ff */
[----:B------:R-:W-:Y:S01]  /*2500*/  IMAD.IADD R7, R8, 0x1, R3 ;  /* 0x0000000108077824 */ /* 0x000fe200078e0203 */
[----:B------:R-:W-:Y:S01]  /*2510*/  SHF.L.U64.HI R9, R9, 0x2, R12 ;  /* 0x0000000209097819 */ /* 0x000fe2000001020c */
[----:B------:R-:W-:Y:S01]  /*2520*/  IMAD R12, R3, 0x4, R10 ;  /* 0x00000004030c7824 */ /* 0x000fe200078e020a */
[----:B------:R-:W-:Y:S01]  /*2530*/  ISETP.NE.U32.AND P0, PT, R14, RZ, PT ;  /* 0x000000ff0e00720c */ /* 0x000fe20003f05070 */
[----:B------:R-:W-:-:S03]  /*2540*/  IMAD R10, R7, 0x4, R6 ;  /* 0x00000004070a7824 */ /* 0x000fc600078e0206 */
[----:B------:R-:W-:-:S13]  /*2550*/  ISETP.NE.AND.EX P0, PT, R9, RZ, PT, P0 ;  /* 0x000000ff0900720c */ /* 0x000fda0003f05300 */
[----:B------:R-:W-:Y:S05]  /*2560*/  @!P0 BRA `(.L_x_48) ;  /* 0x00000000002c8947 */ /* 0x000fea0003800000 */
[----:B------:R-:W-:Y:S02]  /*2570*/  IMAD.MOV.U32 R7, RZ, RZ, RZ ;  /* 0x000000ffff077224 */ /* 0x000fe400078e00ff */
[----:B------:R-:W-:-:S07]  /*2580*/  IMAD.MOV.U32 R8, RZ, RZ, RZ ;  /* 0x000000ffff087224 */ /* 0x000fce00078e00ff */
.L_x_54:
[--C-:B-1----:R-:W-:Y:S02]  /*2590*/  IMAD.IADD R3, R12, 0x1, R7.reuse ;  /* 0x000000010c037824 */ /* 0x102fe400078e0207 */
        /* <DEDUP_REMOVED lines=8> */
.L_x_48:
[----:B------:R-:W-:Y:S05]  /*2620*/  BSYNC.RECONVERGENT B0 ;  /* 0x0000000000007941 */ /* 0x000fea0003800200 */
.L_x_47:
[----:B------:R-:W2:Y:S01]  /*2630*/  S2UR UR9, SR_CgaCtaId ;  /* 0x00000000000979c3 */ /* 0x000ea20000008800 */
[----:B------:R-:W-:Y:S01]  /*2640*/  UMOV UR7, 0x400 ;  /* 0x0000040000077882 */ /* 0x000fe20000000000 */
[----:B------:R-:W-:-:S06]  /*2650*/  UISETP.NE.AND UP3, UPT, UR6, UR10, UPT ;  /* 0x0000000a0600728c */ /* 0x000fcc000bf65270 */
[----:B------:R-:W-:Y:S01]  /*2660*/  BAR.SYNC.DEFER_BLOCKING 0x0 ;  /* 0x0000000000007b1d */ /* 0x000fe20000010000 */
[----:B------:R-:W-:Y:S02]  /*2670*/  UIADD3 UR6, UPT, UPT, UR7, 0x4000, URZ ;  /* 0x0000400007067890 */ /* 0x000fe4000fffe0ff */
[----:B------:R-:W-:Y:S02]  /*2680*/  USHF.L.U32 UR7, UR13, 0x1, URZ ;  /* 0x000000010d077899 */ /* 0x000fe400080006ff */
[----:B------:R-:W-:Y:S02]  /*2690*/  USHF.L.U64.HI UR8, UR13, 0x1, UR8 ;  /* 0x000000010d087899 */ /* 0x000fe40008010208 */
[----:B------:R-:W-:Y:S02]  /*26a0*/  UISETP.GE.U32.AND UP0, UPT, UR7, UR4, UPT ;  /* 0x000000040700728c */ /* 0x000fe4000bf06070 */
[----:B------:R-:W-:Y:S02]  /*26b0*/  UISETP.NE.AND UP2, UPT, UR11, UR10, UPT ;  /* 0x0000000a0b00728c */ /* 0x000fe4000bf45270 */
[----:B------:R-:W-:-:S02]  /*26c0*/  UISETP.GE.U32.AND.EX UP0, UPT, UR8, UR5, UPT, UP0 ;  /* 0x000000050800728c */ /* 0x000fc4000bf06100 */
[----:B------:R-:W-:Y:S02]  /*26d0*/  USHF.L.U32 UR12, UR12, 0x1, URZ ;  /* 0x000000010c0c7899 */ /* 0x000fe400080006ff */
[----:B--2---:R-:W-:-:S04]  /*26e0*/  ULEA UR6, UR9, UR6, 0x18 ;  /* 0x0000000609067291 */ /* 0x004fc8000f8ec0ff */
[----:B------:R-:W-:Y:S02]  /*26f0*/  USEL UR11, UR6, UR10, !UP2 ;  /* 0x0000000a060b7287 */ /* 0x000fe4000d000000 */
[----:B------:R-:W-:Y:S01]  /*2700*/  USEL UR6, UR6, UR10, !UP3 ;  /* 0x0000000a06067287 */ /* 0x000fe2000d800000 */
[----:B------:R-:W-:Y:S11]  /*2710*/  BRA.U !UP0, `(.L_x_55) ;  /* 0xfffffff9084c7547 */ /* 0x000ff6000b83ffff */
.L_x_46:
[----:B0-----:R-:W-:-:S13]  /*2720*/  ISETP.NE.AND P0, PT, R15, RZ, PT ;  /* 0x000000ff0f00720c */ /* 0x001fda0003f05270 */
[----:B------:R-:W-:Y:S05]  /*2730*/  @P0 EXIT ;  /* 0x000000000000094d */ /* 0x000fea0003800000 */
[----:B------:R-:W-:Y:S01]  /*2740*/  UISETP.NE.AND.EX UP0, UPT, UR13, URZ, UPT, !UPT ;  /* 0x000000ff0d00728c */ /* 0x000fe2000bf053f0 */
[----:B------:R-:W-:Y:S01]  /*2750*/  PLOP3.LUT P1, PT, PT, PT, PT, 0x8, 0x80 ;  /* 0x000000000080781c */ /* 0x000fe20003f2e170 */
[----:B------:R-:W-:Y:S01]  /*2760*/  IMAD.MOV.U32 R13, RZ, RZ, RZ ;  /* 0x000000ffff0d7224 */ /* 0x000fe200078e00ff */
[----:B------:R-:W-:Y:S01]  /*2770*/  PLOP3.LUT P2, PT, PT, PT, PT, 0x8, 0x80 ;  /* 0x000000000080781c */ /* 0x000fe20003f4e170 */
[----:B------:R-:W-:Y:S01]  /*2780*/  IMAD.MOV.U32 R8, RZ, RZ, RZ ;  /* 0x000000ffff087224 */ /* 0x000fe200078e00ff */
[----:B------:R-:W-:Y:S01]  /*2790*/  LEA R10, R4, UR11, 0x2 ;  /* 0x0000000b040a7c11 */ /* 0x000fe2000f8e10ff */
[----:B-1----:R-:W-:Y:S01]  /*27a0*/  IMAD.MOV.U32 R6, RZ, RZ, RZ ;  /* 0x000000ffff067224 */ /* 0x002fe200078e00ff */
[----:B------:R-:W-:Y:S01]  /*27b0*/  USHF.R.S32.HI UR4, URZ, 0x1f, UR13 ;  /* 0x0000001fff047899 */ /* 0x000fe2000801140d */
[----:B------:R-:W-:Y:S01]  /*27c0*/  IMAD.MOV.U32 R3, RZ, RZ, RZ ;  /* 0x000000ffff037224 */ /* 0x000fe200078e00ff */
[----:B------:R-:W-:Y:S01]  /*27d0*/  ULEA UR5, UR13, UR11, 0x2 ;  /* 0x0000000b0d057291 */ /* 0x000fe2000f8e10ff */
[----:B------:R-:W-:Y:S11]  /*27e0*/  BRA.U !UP0, `(.L_x_56) ;  /* 0x0000000108987547 */ /* 0x000ff6000b800000 */
[----:B------:R-:W-:Y:S01]  /*27f0*/  BSSY.RECONVERGENT B0, `(.L_x_56) ;  /* 0x0000025000007945 */ /* 0x000fe20003800200 */
[----:B------:R-:W-:Y:S02]  /*2800*/  IMAD.MOV.U32 R6, RZ, RZ, RZ ;  /* 0x000000ffff067224 */ /* 0x000fe400078e00ff */
[----:B------:R-:W-:Y:S02]  /*2810*/  IMAD.MOV.U32 R3, RZ, RZ, RZ ;  /* 0x000000ffff037224 */ /* 0x000fe400078e00ff */
[----:B------:R-:W-:Y:S02]  /*2820*/  IMAD.MOV.U32 R13, RZ, RZ, RZ ;  /* 0x000000ffff0d7224 */ /* 0x000fe400078e00ff */
[----:B------:R-:W-:-:S07]  /*2830*/  IMAD.MOV.U32 R8, RZ, RZ, RZ ;  /* 0x000000ffff087224 */ /* 0x000fce00078e00ff */
.L_x_60:
[----:B01----:R-:W-:Y:S01]  /*2840*/  IMAD R4, R13, 0x4, R10 ;  /* 0x000000040d047824 */ /* 0x003fe200078e020a */
[----:B------:R-:W-:Y:S01]  /*2850*/  LEA R5, R6, UR5, 0x2 ;  /* 0x0000000506057c11 */ /* 0x000fe2000f8e10ff */
[----:B------:R-:W-:Y:S03]  /*2860*/  BSSY.RECONVERGENT B1, `(.L_x_57) ;  /* 0x0000014000017945 */ /* 0x000fe60003800200 */
[----:B------:R-:W-:Y:S04]  /*2870*/  LDS R9, [R4] ;  /* 0x0000000004097984 */ /* 0x000fe80000000800 */
[----:B------:R-:W0:Y:S02]  /*2880*/  LDS R7, [R5] ;  /* 0x0000000005077984 */ /* 0x000e240000000800 */
[----:B0-----:R-:W-:-:S13]  /*2890*/  ISETP.GE.AND P0, PT, R9, R7, PT ;  /* 0x000000070900720c */ /* 0x001fda0003f06270 */
        /* <DEDUP_REMOVED lines=9> */
.L_x_58:
[----:B------:R-:W-:-:S05]  /*2930*/  IADD3 R5, P0, PT, R6, R13, RZ ;  /* 0x0000000d06057210 */ /* 0x000fca0007f1e0ff */
[----:B------:R-:W-:Y:S01]  /*2940*/  IMAD.X R9, R3, 0x1, R8, P0 ;  /* 0x0000000103097824 */ /* 0x000fe200000e0608 */
[----:B------:R-:W-:-:S04]  /*2950*/  LEA R4, P0, R5, R2, 0x2 ;  /* 0x0000000205047211 */ /* 0x000fc800078010ff */
[----:B------:R-:W-:Y:S02]  /*2960*/  LEA.HI.X R5, R5, R0, R9, 0x2, P0 ;  /* 0x0000000005057211 */ /* 0x000fe400000f1409 */
[----:B------:R-:W-:-:S03]  /*2970*/  IADD3 R6, P0, PT, R6, 0x1, RZ ;  /* 0x0000000106067810 */ /* 0x000fc60007f1e0ff */
[----:B------:R0:W-:Y:S02]  /*2980*/  STG.E desc[UR18][R4.64], R7 ;  /* 0x0000000704007986 */ /* 0x0001e4000c101912 */
[----:B------:R-:W-:-:S08]  /*2990*/  IMAD.X R3, RZ, RZ, R3, P0 ;  /* 0x000000ffff037224 */ /* 0x000fd000000e0603 */
.L_x_59:
[----:B------:R-:W-:Y:S05]  /*29a0*/  BSYNC.RECONVERGENT B1 ;  /* 0x0000000000017941 */ /* 0x000fea0003800200 */
.L_x_57:
[----:B------:R-:W-:Y:S02]  /*29b0*/  ISETP.GE.U32.AND P0, PT, R6, UR13, PT ;  /* 0x0000000d06007c0c */ /* 0x000fe4000bf06070 */
[----:B------:R-:W-:Y:S02]  /*29c0*/  ISETP.LT.U32.AND P2, PT, R13, UR13, PT ;  /* 0x0000000d0d007c0c */ /* 0x000fe4000bf41070 */
[----:B------:R-:W-:Y:S02]  /*29d0*/  ISETP.GE.U32.AND.EX P0, PT, R3, UR4, PT, P0 ;  /* 0x0000000403007c0c */ /* 0x000fe4000bf06100 */
[----:B------:R-:W-:Y:S02]  /*29e0*/  ISETP.LT.U32.AND.EX P3, PT, R8, UR4, PT, P2 ;  /* 0x0000000408007c0c */ /* 0x000fe4000bf61120 */
[----:B------:R-:W-:Y:S02]  /*29f0*/  ISETP.GE.U32.AND P1, PT, R13, UR13, PT ;  /* 0x0000000d0d007c0c */ /* 0x000fe4000bf26070 */
[----:B------:R-:W-:-:S02]  /*2a00*/  PLOP3.LUT P2, PT, P0, PT, PT, 0x8, 0x80 ;  /* 0x000000000080781c */ /* 0x000fc4000074e170 */
[----:B------:R-:W-:-:S04]  /*2a10*/  ISETP.GE.U32.AND.EX P1, PT, R8, UR4, PT, P1 ;  /* 0x0000000408007c0c */ /* 0x000fc8000bf26110 */
[----:B------:R-:W-:-:S03]  /*2a20*/  PLOP3.LUT P1, PT, P1, PT, PT, 0x8, 0x80 ;  /* 0x000000000080781c */ /* 0x000fc60000f2e170 */
[----:B------:R-:W-:Y:S10]  /*2a30*/  @!P0 BRA P3, `(.L_x_60) ;  /* 0xfffffffc00808947 */ /* 0x000ff4000183ffff */
[----:B------:R-:W-:Y:S05]  /*2a40*/  BSYNC.RECONVERGENT B0 ;  /* 0x0000000000007941 */ /* 0x000fea0003800200 */
.L_x_56:
[----:B------:R-:W-:Y:S04]  /*2a50*/  BSSY.RECONVERGENT B0, `(.L_x_61) ;  /* 0x0000053000007945 */ /* 0x000fe80003800200 */
[----:B------:R-:W-:Y:S05]  /*2a60*/  @!P1 BRA `(.L_x_62) ;  /* 0x0000000400449947 */ /* 0x000fea0003800000 */
[----:B------:R-:W-:-:S04]  /*2a70*/  IADD3 R12, P0, PT, -R13, UR13, RZ ;  /* 0x0000000d0d0c7c10 */ /* 0x000fc8000ff1e1ff */
[----:B01----:R-:W-:Y:S01]  /*2a80*/  IADD3.X R5, PT, PT, ~R8, UR4, RZ, P0, !PT ;  /* 0x0000000408057c10 */ /* 0x003fe200087fe5ff */
[----:B------:R-:W-:-:S03]  /*2a90*/  IMAD.SHL.U32 R11, R12, 0x4, RZ ;  /* 0x000000040c0b7824 */ /* 0x000fc600078e00ff */
[----:B------:R-:W-:Y:S02]  /*2aa0*/  SHF.L.U64.HI R12, R12, 0x2, R5 ;  /* 0x000000020c0c7819 */ /* 0x000fe40000010205 */
[----:B------:R-:W-:Y:S02]  /*2ab0*/  ISETP.NE.U32.AND P0, PT, R11, RZ, PT ;  /* 0x000000ff0b00720c */ /* 0x000fe40003f05070 */
[C---:B------:R-:W-:Y:S01]  /*2ac0*/  IADD3 R5, P1, PT, R13.reuse, R6, RZ ;  /* 0x000000060d057210 */ /* 0x040fe20007f3e0ff */
[----:B------:R-:W-:Y:S01]  /*2ad0*/  IMAD R13, R13, 0x4, R10 ;  /* 0x000000040d0d7824 */ /* 0x000fe200078e020a */
[----:B------:R-:W-:-:S03]  /*2ae0*/  ISETP.NE.AND.EX P0, PT, R12, RZ, PT, P0 ;  /* 0x000000ff0c00720c */ /* 0x000fc60003f05300 */
[----:B------:R-:W-:-:S10]  /*2af0*/  IMAD.X R8, R8, 0x1, R3, P1 ;  /* 0x0000000108087824 */ /* 0x000fd400008e0603 */
[----:B------:R-:W-:Y:S05]  /*2b00*/  @!P0 BRA `(.L_x_62) ;  /* 0x00000004001c8947 */ /* 0x000fea0003800000 */
[----:B------:R-:W-:Y:S01]  /*2b10*/  ISETP.GT.U32.AND P0, PT, R11, RZ, PT ;  /* 0x000000ff0b00720c */ /* 0x000fe20003f04070 */
[----:B------:R-:W-:Y:S01]  /*2b20*/  IMAD.MOV.U32 R10, RZ, RZ, RZ ;  /* 0x000000ffff0a7224 */ /* 0x000fe200078e00ff */
[C---:B------:R-:W-:Y:S01]  /*2b30*/  LEA R9, P1, R5.reuse, R2, 0x2 ;  /* 0x0000000205097211 */ /* 0x040fe200078210ff */
[----:B------:R-:W-:Y:S01]  /*2b40*/  IMAD.MOV.U32 R7, RZ, RZ, RZ ;  /* 0x000000ffff077224 */ /* 0x000fe200078e00ff */
[----:B------:R-:W-:Y:S01]  /*2b50*/  ISETP.GT.U32.AND.EX P0, PT, R12, RZ, PT, P0 ;  /* 0x000000ff0c00720c */ /* 0x000fe20003f04100 */
[----:B------:R-:W-:Y:S01]  /*2b60*/  BSSY.RECONVERGENT B1, `(.L_x_63) ;  /* 0x0000026000017945 */ /* 0x000fe20003800200 */
[----:B------:R-:W-:-:S11]  /*2b70*/  LEA.HI.X R8, R5, R0, R8, 0x2, P1 ;  /* 0x0000000005087211 */ /* 0x000fd600008f1408 */
[----:B------:R-:W-:-:S05]  /*2b80*/  @!P0 IMAD.IADD R4, R13, 0x1, R10 ;  /* 0x000000010d048824 */ /* 0x000fca00078e020a */
[----:B------:R0:W1:Y:S02]  /*2b90*/  @!P0 LDS.U8 R15, [R4] ;  /* 0x00000000040f8984 */ /* 0x0000640000000000 */
[----:B0-----:R-:W-:Y:S01]  /*2ba0*/  @!P0 IADD3 R4, P1, PT, R10, R9, RZ ;  /* 0x000000090a048210 */ /* 0x001fe20007f3e0ff */
[----:B------:R-:W-:-:S04]  /*2bb0*/  @!P0 IMAD.MOV.U32 R10, RZ, RZ, 0x1 ;  /* 0x00000001ff0a8424 */ /* 0x000fc800078e00ff */
[----:B------:R-:W-:Y:S01]  /*2bc0*/  @!P0 IMAD.X R5, R7, 0x1, R8, P1 ;  /* 0x0000000107058824 */ /* 0x000fe200008e0608 */
[----:B------:R-:W-:Y:S01]  /*2bd0*/  IADD3 R14, P4, PT, -R10, R11, RZ ;  /* 0x0000000b0a0e7210 */ /* 0x000fe20007f9e1ff */
[----:B------:R-:W-:Y:S01]  /*2be0*/  @!P0 IMAD.MOV.U32 R7, RZ, RZ, RZ ;  /* 0x000000ffff078224 */ /* 0x000fe200078e00ff */
[----:B------:R-:W-:Y:S02]  /*2bf0*/  ISETP.GT.U32.AND P3, PT, R11, R10, PT ;  /* 0x0000000a0b00720c */ /* 0x000fe40003f64070 */
[----:B------:R-:W-:Y:S01]  /*2c00*/  ISETP.LE.U32.AND P1, PT, R14, 0x3, PT ;  /* 0x000000030e00780c */ /* 0x000fe20003f23070 */
[C---:B------:R-:W-:Y:S01]  /*2c10*/  IMAD.X R14, R12.reuse, 0x1, ~R7, P4 ;  /* 0x000000010c0e7824 */ /* 0x040fe200020e0e07 */
[----:B------:R-:W-:-:S04]  /*2c20*/  ISETP.GT.U32.AND.EX P3, PT, R12, R7, PT, P3 ;  /* 0x000000070c00720c */ /* 0x000fc80003f64130 */
[----:B------:R-:W-:Y:S01]  /*2c30*/  ISETP.LE.U32.OR.EX P1, PT, R14, RZ, !P3, P1 ;  /* 0x000000ff0e00720c */ /* 0x000fe20005f23510 */
[----:B-1----:R0:W-:-:S12]  /*2c40*/  @!P0 STG.E.U8 desc[UR18][R4.64], R15 ;  /* 0x0000000f04008986 */ /* 0x0021d8000c101112 */
[----:B------:R-:W-:Y:S05]  /*2c50*/  @P1 BRA `(.L_x_64) ;  /* 0x0000000000581947 */ /* 0x000fea0003800000 */
[----:B------:R-:W-:Y:S02]  /*2c60*/  IADD3 R23, P1, PT, R11, -0x3, RZ ;  /* 0xfffffffd0b177810 */ /* 0x000fe40007f3e0ff */
[----:B------:R-:W-:Y:S02]  /*2c70*/  PLOP3.LUT P0, PT, PT, PT, PT, 0x8, 0x80 ;  /* 0x000000000080781c */ /* 0x000fe40003f0e170 */
[----:B------:R-:W-:-:S11]  /*2c80*/  IADD3.X R22, PT, PT, R12, -0x1, RZ, P1, !PT ;  /* 0xffffffff0c167810 */ /* 0x000fd60000ffe4ff */
.L_x_65:
[C-C-:B------:R-:W-:Y:S01]  /*2c90*/  IMAD.IADD R14, R13.reuse, 0x1, R10.reuse ;  /* 0x000000010d0e7824 */ /* 0x140fe200078e020a */
[C-C-:B------:R-:W-:Y:S02]  /*2ca0*/  IADD3 R16, PT, PT, R13.reuse, 0x1, R10.reuse ;  /* 0x000000010d107810 */ /* 0x140fe40007ffe00a */
[C-C-:B------:R-:W-:Y:S02]  /*2cb0*/  IADD3 R18, PT, PT, R13.reuse, 0x2, R10.reuse ;  /* 0x000000020d127810 */ /* 0x140fe40007ffe00a */
[----:B------:R-:W-:Y:S01]  /*2cc0*/  IADD3 R20, PT, PT, R13, 0x3, R10 ;  /* 0x000000030d147810 */ /* 0x000fe20007ffe00a */
[----:B0---4-:R-:W0:Y:S01]  /*2cd0*/  LDS.U8 R15, [R14] ;  /* 0x000000000e0f7984 */ /* 0x011e220000000000 */
[----:B------:R-:W-:-:S03]  /*2ce0*/  IADD3 R4, P1, PT, R10, R9, RZ ;  /* 0x000000090a047210 */ /* 0x000fc60007f3e0ff */
[----:B------:R-:W1:Y:S02]  /*2cf0*/  LDS.U8 R17, [R16] ;  /* 0x0000000010117984 */ /* 0x000e640000000000 */
[----:B------:R-:W-:Y:S01]  /*2d00*/  IMAD.X R5, R7, 0x1, R8, P1 ;  /* 0x0000000107057824 */ /* 0x000fe200008e0608 */
[----:B------:R-:W-:Y:S01]  /*2d10*/  IADD3 R10, P1, PT, R10, 0x4, RZ ;  /* 0x000000040a0a7810 */ /* 0x000fe20007f3e0ff */
[----:B------:R-:W2:Y:S04]  /*2d20*/  LDS.U8 R19, [R18] ;  /* 0x0000000012137984 */ /* 0x000ea80000000000 */
[----:B------:R-:W3:Y:S01]  /*2d30*/  LDS.U8 R21, [R20] ;  /* 0x0000000014157984 */ /* 0x000ee20000000000 */
[----:B------:R-:W-:Y:S01]  /*2d40*/  IMAD.X R7, RZ, RZ, R7, P1 ;  /* 0x000000ffff077224 */ /* 0x000fe200008e0607 */
[----:B------:R-:W-:-:S04]  /*2d50*/  ISETP.GE.U32.AND P1, PT, R10, R23, PT ;  /* 0x000000170a00720c */ /* 0x000fc80003f26070 */
[----:B------:R-:W-:Y:S01]  /*2d60*/  ISETP.GE.U32.AND.EX P1, PT, R7, R22, PT, P1 ;  /* 0x000000160700720c */ /* 0x000fe20003f26110 */
[----:B0-----:R4:W-:Y:S04]  /*2d70*/  STG.E.U8 desc[UR18][R4.64], R15 ;  /* 0x0000000f04007986 */ /* 0x0019e8000c101112 */
[----:B-1----:R4:W-:Y:S04]  /*2d80*/  STG.E.U8 desc[UR18][R4.64+0x1], R17 ;  /* 0x0000011104007986 */ /* 0x0029e8000c101112 */
[----:B--2---:R4:W-:Y:S04]  /*2d90*/  STG.E.U8 desc[UR18][R4.64+0x2], R19 ;  /* 0x0000021304007986 */ /* 0x0049e8000c101112 */
[----:B---3--:R4:W-:Y:S01]  /*2da0*/  STG.E.U8 desc[UR18][R4.64+0x3], R21 ;  /* 0x0000031504007986 */ /* 0x0089e2000c101112 */
[----:B------:R-:W-:Y:S05]  /*2db0*/  @!P1 BRA `(.L_x_65) ;  /* 0xfffffffc00b49947 */ /* 0x000fea000383ffff */
.L_x_64:
[----:B------:R-:W-:Y:S05]  /*2dc0*/  BSYNC.RECONVERGENT B1 ;  /* 0x0000000000017941 */ /* 0x000fea0003800200 */
.L_x_63:
[----:B0---4-:R-:W-:Y:S01]  /*2dd0*/  IADD3 R4, P4, PT, -R10, R11, RZ ;  /* 0x0000000b0a047210 */ /* 0x011fe20007f9e1ff */
[----:B------:R-:W-:Y:S01]  /*2de0*/  BSSY.RECONVERGENT B1, `(.L_x_66) ;  /* 0x0000012000017945 */ /* 0x000fe20003800200 */
[----:B------:R-:W-:Y:S02]  /*2df0*/  ISETP.GT.U32.AND P3, PT, R11, R10, PT ;  /* 0x0000000a0b00720c */ /* 0x000fe40003f64070 */
[----:B------:R-:W-:Y:S01]  /*2e00*/  ISETP.LE.U32.AND P1, PT, R4, 0x1, PT ;  /* 0x000000010400780c */ /* 0x000fe20003f23070 */
[C---:B------:R-:W-:Y:S01]  /*2e10*/  IMAD.X R4, R12.reuse, 0x1, ~R7, P4 ;  /* 0x000000010c047824 */ /* 0x040fe200020e0e07 */
[----:B------:R-:W-:-:S04]  /*2e20*/  ISETP.GT.U32.AND.EX P3, PT, R12, R7, PT, P3 ;  /* 0x000000070c00720c */ /* 0x000fc80003f64130 */
[----:B------:R-:W-:-:S13]  /*2e30*/  ISETP.LE.U32.OR.EX P1, PT, R4, RZ, !P3, P1 ;  /* 0x000000ff0400720c */ /* 0x000fda0005f23510 */
[----:B------:R-:W-:Y:S05]  /*2e40*/  @P1 BRA `(.L_x_67) ;  /* 0x00000000002c1947 */ /* 0x000fea0003800000 */
[C-C-:B------:R-:W-:Y:S01]  /*2e50*/  IMAD.IADD R15, R13.reuse, 0x1, R10.reuse ;  /* 0x000000010d0f7824 */ /* 0x140fe200078e020a */
[----:B------:R-:W-:Y:S02]  /*2e60*/  IADD3 R14, PT, PT, R13, 0x1, R10 ;  /* 0x000000010d0e7810 */ /* 0x000fe40007ffe00a */
[C---:B------:R-:W-:Y:S02]  /*2e70*/  IADD3 R4, P0, PT, R10.reuse, R9, RZ ;  /* 0x000000090a047210 */ /* 0x040fe40007f1e0ff */
[----:B------:R-:W-:Y:S01]  /*2e80*/  IADD3 R10, P1, PT, R10, 0x2, RZ ;  /* 0x000000020a0a7810 */ /* 0x000fe20007f3e0ff */
[----:B------:R-:W0:Y:S02]  /*2e90*/  LDS.U8 R15, [R15] ;  /* 0x000000000f0f7984 */ /* 0x000e240000000000 */
[----:B------:R-:W-:Y:S01]  /*2ea0*/  IMAD.X R5, R7, 0x1, R8, P0 ;  /* 0x0000000107057824 */ /* 0x000fe200000e0608 */
[----:B------:R-:W-:Y:S01]  /*2eb0*/  PLOP3.LUT P0, PT, PT, PT, PT, 0x8, 0x80 ;  /* 0x000000000080781c */ /* 0x000fe20003f0e170 */
[----:B------:R-:W1:Y:S01]  /*2ec0*/  LDS.U8 R17, [R14] ;  /* 0x000000000e117984 */ /* 0x000e620000000000 */
[----:B------:R-:W-:-:S03]  /*2ed0*/  IMAD.X R7, RZ, RZ, R7, P1 ;  /* 0x000000ffff077224 */ /* 0x000fc600008e0607 */
[----:B0-----:R0:W-:Y:S04]  /*2ee0*/  STG.E.U8 desc[UR18][R4.64], R15 ;  /* 0x0000000f04007986 */ /* 0x0011e8000c101112 */
[----:B-1----:R0:W-:Y:S04]  /*2ef0*/  STG.E.U8 desc[UR18][R4.64+0x1], R17 ;  /* 0x0000011104007986 */ /* 0x0021e8000c101112 */
.L_x_67:
[----:B------:R-:W-:Y:S05]  /*2f00*/  BSYNC.RECONVERGENT B1 ;  /* 0x0000000000017941 */ /* 0x000fea0003800200 */
.L_x_66:
[----:B------:R-:W-:-:S04]  /*2f10*/  ISETP.LT.U32.AND P1, PT, R10, R11, PT ;  /* 0x0000000b0a00720c */ /* 0x000fc80003f21070 */
[----:B------:R-:W-:-:S13]  /*2f20*/  ISETP.LT.U32.OR.EX P0, PT, R7, R12, P0, P1 ;  /* 0x0000000c0700720c */ /* 0x000fda0000701510 */
[----:B------:R-:W-:Y:S01]  /*2f30*/  @P0 IMAD.IADD R13, R13, 0x1, R10 ;  /* 0x000000010d0d0824 */ /* 0x000fe200078e020a */
[----:B------:R-:W-:-:S05]  /*2f40*/  @P0 IADD3 R10, P1, PT, R10, R9, RZ ;  /* 0x000000090a0a0210 */ /* 0x000fca0007f3e0ff */
[----:B------:R-:W1:Y:S01]  /*2f50*/  @P0 LDS.U8 R13, [R13] ;  /* 0x000000000d0d0984 */ /* 0x000e620000000000 */
[----:B------:R-:W-:-:S05]  /*2f60*/  @P0 IMAD.X R11, R7, 0x1, R8, P1 ;  /* 0x00000001070b0824 */ /* 0x000fca00008e0608 */
[----:B-1----:R2:W-:Y:S02]  /*2f70*/  @P0 STG.E.U8 desc[UR18][R10.64], R13 ;  /* 0x0000000d0a000986 */ /* 0x0025e4000c101112 */
.L_x_62:
[----:B------:R-:W-:Y:S05]  /*2f80*/  BSYNC.RECONVERGENT B0 ;  /* 0x0000000000007941 */ /* 0x000fea0003800200 */
.L_x_61:
[----:B------:R-:W-:Y:S05]  /*2f90*/  @!P2 EXIT ;  /* 0x000000000000a94d */ /* 0x000fea0003800000 */
[C---:B01----:R-:W-:Y:S02]  /*2fa0*/  IADD3 R5, P0, PT, -R6.reuse, UR13, RZ ;  /* 0x0000000d06057c10 */ /* 0x043fe4000ff1e1ff */
[C---:B------:R-:W-:Y:S02]  /*2fb0*/  IADD3 R7, P1, PT, R6.reuse, UR13, RZ ;  /* 0x0000000d06077c10 */ /* 0x040fe4000ff3e0ff */
[----:B------:R-:W-:Y:S01]  /*2fc0*/  IADD3.X R8, PT, PT, ~R3, UR4, RZ, P0, !PT ;  /* 0x0000000403087c10 */ /* 0x000fe200087fe5ff */
[C---:B------:R-:W-:Y:S01]  /*2fd0*/  IMAD.SHL.U32 R4, R5.reuse, 0x4, RZ ;  /* 0x0000000405047824 */ /* 0x040fe200078e00ff */
[----:B------:R-:W-:Y:S02]  /*2fe0*/  LEA R6, R6, UR5, 0x2 ;  /* 0x0000000506067c11 */ /* 0x000fe4000f8e10ff */
[----:B------:R-:W-:Y:S02]  /*2ff0*/  SHF.L.U64.HI R5, R5, 0x2, R8 ;  /* 0x0000000205057819 */ /* 0x000fe40000010208 */
[----:B------:R-:W-:-:S02]  /*3000*/  ISETP.NE.U32.AND P0, PT, R4, RZ, PT ;  /* 0x000000ff0400720c */ /* 0x000fc40003f05070 */
[----:B------:R-:W-:Y:S02]  /*3010*/  IADD3.X R9, PT, PT, R3, UR4, RZ, P1, !PT ;  /* 0x0000000403097c10 */ /* 0x000fe40008ffe4ff */
[----:B------:R-:W-:-:S13]  /*3020*/  ISETP.NE.AND.EX P0, PT, R5, RZ, PT, P0 ;  /* 0x000000ff0500720c */ /* 0x000fda0003f05300 */
[----:B------:R-:W-:Y:S05]  /*3030*/  @!P0 EXIT ;  /* 0x000000000000894d */ /* 0x000fea0003800000 */
[----:B------:R-:W-:Y:S01]  /*3040*/  ISETP.GT.U32.AND P0, PT, R4, RZ, PT ;  /* 0x000000ff0400720c */ /* 0x000fe20003f04070 */
[----:B------:R-:W-:Y:S01]  /*3050*/  IMAD.MOV.U32 R3, RZ, RZ, RZ ;  /* 0x000000ffff037224 */ /* 0x000fe200078e00ff */
[----:B------:R-:W-:Y:S01]  /*3060*/  LEA R2, P1, R7, R2, 0x2 ;  /* 0x0000000207027211 */ /* 0x000fe200078210ff */
[----:B------:R-:W-:Y:S01]  /*3070*/  BSSY.RECONVERGENT B0, `(.L_x_68) ;  /* 0x0000028000007945 */ /* 0x000fe20003800200 */
[----:B------:R-:W-:Y:S02]  /*3080*/  ISETP.GT.U32.AND.EX P0, PT, R5, RZ, PT, P0 ;  /* 0x000000ff0500720c */ /* 0x000fe40003f04100 */
[----:B------:R-:W-:Y:S01]  /*3090*/  LEA.HI.X R7, R7, R0, R9, 0x2, P1 ;  /* 0x0000000007077211 */ /* 0x000fe200008f1409 */
[----:B------:R-:W-:-:S10]  /*30a0*/  IMAD.MOV.U32 R0, RZ, RZ, RZ ;  /* 0x000000ffff007224 */ /* 0x000fd400078e00ff */
[----:B------:R-:W-:-:S05]  /*30b0*/  @!P0 IMAD.IADD R8, R6, 0x1, R3 ;  /* 0x0000000106088824 */ /* 0x000fca00078e0203 */
[----:B--2---:R0:W1:Y:S02]  /*30c0*/  @!P0 LDS.U8 R11, [R8] ;  /* 0x00000000080b8984 */ /* 0x0040640000000000 */
        /* <DEDUP_REMOVED lines=15> */
.L_x_70:
        /* <DEDUP_REMOVED lines=19> */
.L_x_69:
[----:B------:R-:W-:Y:S05]  /*32f0*/  BSYNC.RECONVERGENT B0 ;  /* 0x0000000000007941 */ /* 0x000fea0003800200 */
.L_x_68:
        /* <DEDUP_REMOVED lines=19> */
.L_x_72:
[----:B------:R-:W-:Y:S05]  /*3430*/  BSYNC.RECONVERGENT B0 ;  /* 0x0000000000007941 */ /* 0x000fea0003800200 */
.L_x_71:
[----:B------:R-:W-:-:S04]  /*3440*/  ISETP.LT.U32.AND P1, PT, R3, R4, PT ;  /* 0x000000040300720c */ /* 0x000fc80003f21070 */
[----:B------:R-:W-:-:S13]  /*3450*/  ISETP.LT.U32.OR.EX P0, PT, R0, R5, P0, P1 ;  /* 0x000000050000720c */ /* 0x000fda0000701510 */
[----:B------:R-:W-:Y:S05]  /*3460*/  @!P0 EXIT ;  /* 0x000000000000894d */ /* 0x000fea0003800000 */
[----:B------:R-:W-:Y:S01]  /*3470*/  IMAD.IADD R6, R6, 0x1, R3 ;  /* 0x0000000106067824 */ /* 0x000fe200078e0203 */
[----:B------:R-:W-:-:S04]  /*3480*/  IADD3 R2, P0, PT, R3, R2, RZ ;  /* 0x0000000203027210 */ /* 0x000fc80007f1e0ff */
[----:B------:R-:W1:Y:S01]  /*3490*/  LDS.U8 R5, [R6] ;  /* 0x0000000006057984 */ /* 0x000e620000000000 */
[----:B------:R-:W-:-:S05]  /*34a0*/  IMAD.X R3, R0, 0x1, R7, P0 ;  /* 0x0000000100037824 */ /* 0x000fca00000e0607 */
[----:B-1----:R-:W-:Y:S01]  /*34b0*/  STG.E.U8 desc[UR18][R2.64], R5 ;  /* 0x0000000502007986 */ /* 0x002fe2000c101112 */
[----:B------:R-:W-:Y:S05]  /*34c0*/  EXIT ;  /* 0x000000000000794d */ /* 0x000fea0003800000 */
        .weak           $__internal_0_$__cuda_sm20_div_u64
        .type           $__internal_0_$__cuda_sm20_div_u64,@function
        .size           $__internal_0_$__cuda_sm20_div_u64,(.L_x_74 - $__internal_0_$__cuda_sm20_div_u64)
$__internal_0_$__cuda_sm20_div_u64:
[----:B------:R-:W-:Y:S02]  /*34d0*/  UMOV UR6, UR12 ;  /* 0x0000000c00067c82 */ /* 0x000fe40008000000 */
[----:B------:R-:W0:Y:S08]  /*34e0*/  I2F.U64.RP R0, UR6 ;  /* 0x0000000600007d12 */ /* 0x000e300008309000 */
[----:B0-----:R-:W0:Y:S02]  /*34f0*/  MUFU.RCP R0, R0 ;  /* 0x0000000000007308 */ /* 0x001e240000001000 */
[----:B0-----:R-:W-:-:S06]  /*3500*/  VIADD R2, R0, 0x1ffffffe ;  /* 0x1ffffffe00027836 */ /* 0x001fcc0000000000 */
[----:B------:R-:W0:Y:S02]  /*3510*/  F2I.U64.TRUNC R2, R2 ;  /* 0x0000000200027311 */ /* 0x000e24000020d800 */
[----:B0-----:R-:W-:Y:S01]  /*3520*/  R2UR UR8, R2 ;  /* 0x00000000020872ca */ /* 0x001fe200000e0000 */
[----:B------:R-:W-:Y:S01]  /*3530*/  IMAD.MOV.U32 R2, RZ, RZ, R4 ;  /* 0x000000ffff027224 */ /* 0x000fe200078e0004 */
[----:B------:R-:W-:Y:S01]  /*3540*/  R2UR UR9, R3 ;  /* 0x00000000030972ca */ /* 0x000fe200000e0000 */
[----:B------:R-:W-:-:S10]  /*3550*/  IMAD.MOV.U32 R3, RZ, RZ, 0x0 ;  /* 0x00000000ff037424 */ /* 0x000fd400078e00ff */
[----:B------:R-:W-:-:S04]  /*3560*/  UIMAD.WIDE.U32 UR14, UR8, UR12, URZ ;  /* 0x0000000c080e72a5 */ /* 0x000fc8000f8e00ff */
[----:B------:R-:W-:Y:S02]  /*3570*/  UIADD3 UR13, UP0, UPT, URZ, -UR14, URZ ;  /* 0x8000000eff0d7290 */ /* 0x000fe4000ff1e0ff */
[----:B------:R-:W-:Y:S02]  /*3580*/  UIMAD UR6, UR8, UR7, UR15 ;  /* 0x00000007080672a4 */ /* 0x000fe4000f8e020f */
[----:B------:R-:W-:Y:S02]  /*3590*/  UIMAD.WIDE.U32 UR14, UR8, UR13, URZ ;  /* 0x0000000d080e72a5 */ /* 0x000fe4000f8e00ff */
[----:B------:R-:W-:-:S04]  /*35a0*/  UIMAD UR6, UR9, UR12, UR6 ;  /* 0x0000000c090672a4 */ /* 0x000fc8000f8e0206 */
[----:B------:R-:W-:Y:S01]  /*35b0*/  UIADD3.X UR6, UPT, UPT, URZ, ~UR6, URZ, UP0, !UPT ;  /* 0x80000006ff067290 */ /* 0x000fe200087fe4ff */
[----:B------:R-:W-:Y:S01]  /*35c0*/  UMOV UR14, UR15 ;  /* 0x0000000f000e7c82 */ /* 0x000fe20008000000 */
[----:B------:R-:W-:Y:S02]  /*35d0*/  UMOV UR15, UR8 ;  /* 0x00000008000f7c82 */ /* 0x000fe40008000000 */
[----:B------:R-:W-:Y:S02]  /*35e0*/  UIMAD.WIDE.U32 UR16, UR9, UR6, URZ ;  /* 0x00000006091072a5 */ /* 0x000fe4000f8e00ff */
[----:B------:R-:W-:Y:S02]  /*35f0*/  UIMAD.WIDE.U32 UR14, UP0, UR8, UR6, UR14 ;  /* 0x00000006080e72a5 */ /* 0x000fe4000f80000e */
[----:B------:R-:W-:Y:S02]  /*3600*/  UIMAD UR6, UR9, UR6, URZ ;  /* 0x00000006090672a4 */ /* 0x000fe4000f8e02ff */
[----:B------:R-:W-:-:S04]  /*3610*/  UIMAD.WIDE.U32 UR14, UP1, UR9, UR13, UR14 ;  /* 0x0000000d090e72a5 */ /* 0x000fc8000f82000e */
[----:B------:R-:W-:Y:S02]  /*3620*/  UIADD3 UR15, UP2, UPT, UR6, UR15, URZ ;  /* 0x0000000f060f7290 */ /* 0x000fe4000ff5e0ff */
[----:B------:R-:W-:Y:S02]  /*3630*/  UIADD3.X UR6, UPT, UPT, UR17, UR9, URZ, UP0, !UPT ;  /* 0x0000000911067290 */ /* 0x000fe400087fe4ff */
[----:B------:R-:W-:Y:S02]  /*3640*/  UIMAD.WIDE.U32 UR8, UR15, UR12, URZ ;  /* 0x0000000c0f0872a5 */ /* 0x000fe4000f8e00ff */
[----:B------:R-:W-:Y:S02]  /*3650*/  UIADD3.X UR6, UPT, UPT, URZ, URZ, UR6, UP2, UP1 ;  /* 0x000000ffff067290 */ /* 0x000fe400097e2406 */
[----:B------:R-:W-:Y:S02]  /*3660*/  UIADD3 UR8, UP0, UPT, URZ, -UR8, URZ ;  /* 0x80000008ff087290 */ /* 0x000fe4000ff1e0ff */
[----:B------:R-:W-:-:S02]  /*3670*/  UIMAD UR9, UR15, UR7, UR9 ;  /* 0x000000070f0972a4 */ /* 0x000fc4000f8e0209 */
[----:B------:R-:W-:Y:S02]  /*3680*/  UIMAD.WIDE.U32 UR16, UR15, UR8, URZ ;  /* 0x000000080f1072a5 */ /* 0x000fe4000f8e00ff */
[----:B------:R-:W-:-:S04]  /*3690*/  UIMAD UR9, UR6, UR12, UR9 ;  /* 0x0000000c060972a4 */ /* 0x000fc8000f8e0209 */
[----:B------:R-:W-:Y:S01]  /*36a0*/  UIADD3.X UR9, UPT, UPT, URZ, ~UR9, URZ, UP0, !UPT ;  /* 0x80000009ff097290 */ /* 0x000fe200087fe4ff */
[----:B------:R-:W-:-:S03]  /*36b0*/  UMOV UR14, UR17 ;  /* 0x00000011000e7c82 */ /* 0x000fc60008000000 */
[----:B------:R-:W-:Y:S02]  /*36c0*/  UIMAD.WIDE.U32 UR14, UP0, UR15, UR9, UR14 ;  /* 0x000000090f0e72a5 */ /* 0x000fe4000f80000e */
[----:B------:R-:W-:Y:S02]  /*36d0*/  UIMAD UR13, UR6, UR9, URZ ;  /* 0x00000009060d72a4 */ /* 0x000fe4000f8e02ff */
[----:B------:R-:W-:Y:S02]  /*36e0*/  UIMAD.WIDE.U32 UR14, UP1, UR6, UR8, UR14 ;  /* 0x00000008060e72a5 */ /* 0x000fe4000f82000e */
[----:B------:R-:W-:Y:S02]  /*36f0*/  UIMAD.WIDE.U32 UR8, UR6, UR9, URZ ;  /* 0x00000009060872a5 */ /* 0x000fe4000f8e00ff */
[----:B------:R-:W-:Y:S02]  /*3700*/  UIADD3 UR13, UP2, UPT, UR13, UR15, URZ ;  /* 0x0000000f0d0d7290 */ /* 0x000fe4000ff5e0ff */
[----:B------:R-:W-:-:S02]  /*3710*/  UIADD3.X UR6, UPT, UPT, UR9, UR6, URZ, UP0, !UPT ;  /* 0x0000000609067290 */ /* 0x000fc400087fe4ff */
[----:B------:R-:W-:Y:S01]  /*3720*/  UIMAD.WIDE.U32 UR14, UR13, UR10, URZ ;  /* 0x0000000a0d0e72a5 */ /* 0x000fe2000f8e00ff */
[----:B------:R-:W-:Y:S01]  /*3730*/  UMOV UR9, URZ ;  /* 0x000000ff00097c82 */ /* 0x000fe20008000000 */
[----:B------:R-:W-:-:S05]  /*3740*/  UIADD3.X UR6, UPT, UPT, URZ, URZ, UR6, UP2, UP1 ;  /* 0x000000ffff067290 */ /* 0x000fca00097e2406 */
[----:B------:R-:W-:Y:S01]  /*3750*/  UMOV UR8, UR15 ;  /* 0x0000000f00087c82 */ /* 0x000fe20008000000 */
[----:B------:R-:W-:Y:S02]  /*3760*/  UIMAD.WIDE.U32 UR14, UR6, UR11, URZ ;  /* 0x0000000b060e72a5 */ /* 0x000fe4000f8e00ff */
[----:B------:R-:W-:Y:S02]  /*3770*/  UIMAD.WIDE.U32 UR8, UR13, UR11, UR8 ;  /* 0x0000000b0d0872a5 */ /* 0x000fe4000f8e0008 */
[----:B------:R-:W-:Y:S02]  /*3780*/  UIMAD UR13, UR6, UR11, URZ ;  /* 0x0000000b060d72a4 */ /* 0x000fe4000f8e02ff */
[----:B------:R-:W-:-:S04]  /*3790*/  UIMAD.WIDE.U32 UR8, UP0, UR6, UR10, UR8 ;  /* 0x0000000a060872a5 */ /* 0x000fc8000f800008 */
[----:B------:R-:W-:Y:S02]  /*37a0*/  UIADD3 UR13, UP1, UPT, UR13, UR9, URZ ;  /* 0x000000090d0d7290 */ /* 0x000fe4000ff3e0ff */
[----:B------:R-:W-:Y:S02]  /*37b0*/  UIADD3.X UR6, UPT, UPT, UR15, URZ, URZ, UP0, !UPT ;  /* 0x000000ff0f067290 */ /* 0x000fe400087fe4ff */
[----:B------:R-:W-:Y:S02]  /*37c0*/  UIMAD.WIDE.U32 UR8, UR13, UR12, URZ ;  /* 0x0000000c0d0872a5 */ /* 0x000fe4000f8e00ff */
[----:B------:R-:W-:Y:S02]  /*37d0*/  UIADD3.X UR6, UPT, UPT, URZ, UR6, URZ, UP1, !UPT ;  /* 0x00000006ff067290 */ /* 0x000fe40008ffe4ff */
[----:B------:R-:W-:Y:S02]  /*37e0*/  UIMAD UR9, UR13, UR7, UR9 ;  /* 0x000000070d0972a4 */ /* 0x000fe4000f8e0209 */
[----:B------:R-:W-:-:S02]  /*37f0*/  UIADD3 UR14, UP1, UPT, -UR8, UR10, URZ ;  /* 0x0000000a080e7290 */ /* 0x000fc4000ff3e1ff */
[----:B------:R-:W-:Y:S02]  /*3800*/  UIMAD UR9, UR6, UR12, UR9 ;  /* 0x0000000c060972a4 */ /* 0x000fe4000f8e0209 */
[----:B------:R-:W-:Y:S02]  /*3810*/  UISETP.GE.U32.AND UP0, UPT, UR14, UR12, UPT ;  /* 0x0000000c0e00728c */ /* 0x000fe4000bf06070 */
[----:B------:R-:W-:Y:S02]  /*3820*/  UIADD3.X UR15, UPT, UPT, ~UR9, UR11, URZ, UP1, !UPT ;  /* 0x0000000b090f7290 */ /* 0x000fe40008ffe5ff */
[----:B------:R-:W-:Y:S02]  /*3830*/  UIADD3 UR10, UP1, UPT, -UR12, UR14, URZ ;  /* 0x0000000e0c0a7290 */ /* 0x000fe4000ff3e1ff */
[----:B------:R-:W-:Y:S02]  /*3840*/  UIADD3 UR8, UP2, UPT, UR13, 0x1, URZ ;  /* 0x000000010d087890 */ /* 0x000fe4000ff5e0ff */
[----:B------:R-:W-:-:S02]  /*3850*/  UISETP.GE.U32.AND.EX UP0, UPT, UR15, UR7, UPT, UP0 ;  /* 0x000000070f00728c */ /* 0x000fc4000bf06100 */
[----:B------:R-:W-:Y:S02]  /*3860*/  UIADD3.X UR11, UPT, UPT, ~UR7, UR15, URZ, UP1, !UPT ;  /* 0x0000000f070b7290 */ /* 0x000fe40008ffe5ff */
[----:B------:R-:W-:Y:S02]  /*3870*/  UIADD3.X UR9, UPT, UPT, URZ, UR6, URZ, UP2, !UPT ;  /* 0x00000006ff097290 */ /* 0x000fe400097fe4ff */
[----:B------:R-:W-:Y:S02]  /*3880*/  USEL UR10, UR10, UR14, UP0 ;  /* 0x0000000e0a0a7287 */ /* 0x000fe40008000000 */
[----:B------:R-:W-:Y:S02]  /*3890*/  USEL UR13, UR8, UR13, UP0 ;  /* 0x0000000d080d7287 */ /* 0x000fe40008000000 */
[----:B------:R-:W-:Y:S02]  /*38a0*/  USEL UR11, UR11, UR15, UP0 ;  /* 0x0000000f0b0b7287 */ /* 0x000fe40008000000 */
[----:B------:R-:W-:-:S02]  /*38b0*/  USEL UR9, UR9, UR6, UP0 ;  /* 0x0000000609097287 */ /* 0x000fc40008000000 */
[----:B------:R-:W-:Y:S02]  /*38c0*/  UISETP.GE.U32.AND UP0, UPT, UR10, UR12, UPT ;  /* 0x0000000c0a00728c */ /* 0x000fe4000bf06070 */
[----:B------:R-:W-:Y:S02]  /*38d0*/  UIADD3 UR6, UP2, UPT, UR13, 0x1, URZ ;  /* 0x000000010d067890 */ /* 0x000fe4000ff5e0ff */
[----:B------:R-:W-:Y:S02]  /*38e0*/  UISETP.NE.U32.AND UP1, UPT, UR12, URZ, UPT ;  /* 0x000000ff0c00728c */ /* 0x000fe4000bf25070 */
[----:B------:R-:W-:Y:S02]  /*38f0*/  UISETP.GE.U32.AND.EX UP0, UPT, UR11, UR7, UPT, UP0 ;  /* 0x000000070b00728c */ /* 0x000fe4000bf06100 */
[----:B------:R-:W-:Y:S02]  /*3900*/  UIADD3.X UR8, UPT, UPT, URZ, UR9, URZ, UP2, !UPT ;  /* 0x00000009ff087290 */ /* 0x000fe400097fe4ff */
[----:B------:R-:W-:-:S02]  /*3910*/  UISETP.NE.AND.EX UP1, UPT, UR7, URZ, UPT, UP1 ;  /* 0x000000ff0700728c */ /* 0x000fc4000bf25310 */
[----:B------:R-:W-:Y:S02]  /*3920*/  USEL UR6, UR6, UR13, UP0 ;  /* 0x0000000d06067287 */ /* 0x000fe40008000000 */
[----:B------:R-:W-:Y:S02]  /*3930*/  USEL UR8, UR8, UR9, UP0 ;  /* 0x0000000908087287 */ /* 0x000fe40008000000 */
[----:B------:R-:W-:Y:S02]  /*3940*/  USEL UR6, UR6, 0xffffffff, UP1 ;  /* 0xffffffff06067887 */ /* 0x000fe40008800000 */
[----:B------:R-:W-:Y:S01]  /*3950*/  USEL UR8, UR8, 0xffffffff, UP1 ;  /* 0xffffffff08087887 */ /* 0x000fe20008800000 */
[----:B------:R-:W-:Y:S11]  /*3960*/  RET.REL.NODEC R2 `(_Z20gpu_shared_mergesortPiS_m) ;  /* 0xffffffc402a47950 */ /* 0x000ff60003c3ffff */
.L_x_73:
        /* <DEDUP_REMOVED lines=9> */
.L_x_74:


//--------------------- .nv.shared.reserved.0     --------------------------
	.section	.nv.shared.reserved.0,"aw",@nobits
	.weak		__nv_reservedSMEM_offset_0_alias
	.size		__nv_reservedSMEM_offset_0_alias, 0, 64
	.other		__nv_reservedSMEM_offset_0_alias,@"STO_CUDA_RESERVED_SHARED STV_DEFAULT"
__nv_reservedSMEM_offset_0_alias:
	.zero		0
	.zero		64


//--------------------- .nv.shared._Z20gpu_shared_mergesortPiS_m --------------------------
	.section	.nv.shared._Z20gpu_shared_mergesortPiS_m,"aw",@nobits
	.sectionflags	@""
	.align	4
.nv.shared._Z20gpu_shared_mergesortPiS_m:
	.zero		33792


//--------------------- .nv.constant0._Z13gpu_mergesortPiS_mm --------------------------
	.section	.nv.constant0._Z13gpu_mergesortPiS_mm,"a",@progbits
	.sectionflags	@""
	.align	4
.nv.constant0._Z13gpu_mergesortPiS_mm:
	.zero		928


//--------------------- .nv.constant0._Z20gpu_shared_mergesortPiS_m --------------------------
	.section	.nv.constant0._Z20gpu_shared_mergesortPiS_m,"a",@progbits
	.sectionflags	@""
	.align	4
.nv.constant0._Z20gpu_shared_mergesortPiS_m:
	.zero		920


//--------------------- SYMBOLS --------------------------

	.type		.nv.reservedSmem.offset0,@object
	.size		.nv.reservedSmem.offset0,0x4
	.type		.nv.reservedSmem.cap,@object
	.size		.nv.reservedSmem.cap,0x4
